// auto-generated by cutlass_sweep.gemm — config: {"arch": "sm_90", "cluster_m": 4, "cluster_n": 2, "dtype": "fp32", "dtype_b": "fp32", "layout": "nt", "stages": 0, "tile_k": 64, "tile_m": 256, "tile_n": 128}
#include "cutlass/cutlass.h"
#include "cutlass/gemm/collective/collective_builder.hpp"
#include "cutlass/gemm/device/gemm_universal_adapter.h"
#include "cutlass/gemm/kernel/gemm_universal.hpp"
#include "cutlass/epilogue/collective/collective_builder.hpp"

using ElemA = float;
using ElemB = float;
using ElemCD = float;
using Acc  = float;
using TileShape    = cute::Shape<cute::_256, cute::_128, cute::_64>;
using ClusterShape = cute::Shape<cute::_4, cute::_2, cute::_1>;

using CollectiveEpilogue = typename cutlass::epilogue::collective::CollectiveBuilder<
    cutlass::arch::Sm90, cutlass::arch::OpClassTensorOp,
    TileShape, ClusterShape,
    cutlass::epilogue::collective::EpilogueTileAuto,
    Acc, Acc,
    ElemCD, cutlass::layout::RowMajor, 128 / cutlass::sizeof_bits<ElemCD>::value,
    ElemCD, cutlass::layout::RowMajor, 128 / cutlass::sizeof_bits<ElemCD>::value,
    cutlass::epilogue::collective::EpilogueScheduleAuto
  >::CollectiveOp;

using CollectiveMainloop = typename cutlass::gemm::collective::CollectiveBuilder<
    cutlass::arch::Sm90, cutlass::arch::OpClassTensorOp,
    ElemA, cutlass::layout::RowMajor, 128 / cutlass::sizeof_bits<ElemA>::value,
    ElemB, cutlass::layout::ColumnMajor, 128 / cutlass::sizeof_bits<ElemB>::value,
    Acc,
    TileShape, ClusterShape,
    cutlass::gemm::collective::StageCountAutoCarveout<static_cast<int>(sizeof(typename CollectiveEpilogue::SharedStorage))>,
    cutlass::gemm::collective::KernelScheduleAuto
  >::CollectiveOp;

using GemmKernel = cutlass::gemm::kernel::GemmUniversal<
    cute::Shape<int,int,int,int>,
    CollectiveMainloop,
    CollectiveEpilogue
>;
using Gemm = cutlass::gemm::device::GemmUniversalAdapter<GemmKernel>;

// Force the device kernel symbol into the cubin without needing a host main.
auto* _anchor = &cutlass::device_kernel<GemmKernel>;


// ===== COMPILED SASS (sm_90a) =====

	.target	sm_90a

	.elftype	@"ET_EXEC"


//--------------------- .note.nv.tkinfo           --------------------------
	.section	.note.nv.tkinfo,"",@"SHT_NOTE"
	.sectionflags	@"SHF_NOTE_NV_TKINFO"
	.tkinfo
        /*0018*/ 	.word	0x00000002
        /*0030*/ 	.string	""
        /*0030*/ 	.string	"ptxas"
        /*0030*/ 	.string	"Cuda compilation tools, release 13.0, V13.0.88"
        /*0030*/ 	.string	"Build cuda_13.0.r13.0/compiler.36424714_0"
        /*0030*/ 	.string	"-arch sm_90a -m 64 "



//--------------------- .note.nv.cuinfo           --------------------------
	.section	.note.nv.cuinfo,"",@"SHT_NOTE"
	.sectionflags	@"SHF_NOTE_NV_CUINFO"
        /*0018*/ 	.short	0x0002
        /*001a*/ 	.short	0x005a
        /*001c*/ 	.short	0x0082
	.zero		2


//--------------------- .nv.info                  --------------------------
	.section	.nv.info,"",@"SHT_CUDA_INFO"
	.align	4


	//----- nvinfo : EIATTR_REGCOUNT
	.align		4
        /*0000*/ 	.byte	0x04, 0x2f
        /*0002*/ 	.short	(.L_15 - .L_14)
	.align		4
.L_14:
        /*0004*/ 	.word	index@(_ZN7cutlass13device_kernelINS_4gemm6kernel13GemmUniversalIN4cute5tupleIJiiiiEEENS1_10collective13CollectiveMmaINS1_34MainloopSm90TmaGmmaWarpSpecializedILi2ENS5_IJNS4_1CILi4EEENSA_ILi2EEENSA_ILi1EEEEEENS1_35KernelTmaWarpSpecializedCooperativeEEENS5_IJNSA_ILi256EEENSA_ILi128EEENSA_ILi64EEEEEEfNS5_IJlSD_lEEEfSL_NS4_8TiledMMAINS4_8MMA_AtomIJNS4_4SM904GMMA30MMA_64x128x8_F32TF32TF32_SS_TNILNSP_7ScaleInE1ELSR_1EEEEEENS4_6LayoutINS5_IJSC_SD_SD_EEENS5_IJSD_NSA_ILi0EEESW_EEEEENS5_IJNS4_10UnderscoreESZ_SZ_EEEEENS4_23SM90_TMA_LOAD_MULTICASTENS4_14ComposedLayoutINS4_7SwizzleILi3ELi4ELi3EEENS4_18smem_ptr_flag_bitsILi32EEENSU_INS5_IJNSA_ILi8EEENSA_ILi32EEEEEENS5_IJS19_SD_EEEEEEEvNS4_8identityES12_S1D_vS1E_EENS_8epilogue10collective6detail29Sm90TmaWarpSpecializedAdapterINS1H_15DefaultEpilogueIfSL_SL_NS1G_6thread17LinearCombinationIfLi1EffLNS1L_9ScaleType4KindE0ELNS_15FloatRoundStyleE2EfEENS1_15EpilogueDefaultEEEEEvvEEEEvNT_6ParamsE)
        /*0008*/ 	.word	0x000000a8


	//----- nvinfo : EIATTR_FRAME_SIZE
	.align		4
.L_15:
        /*000c*/ 	.byte	0x04, 0x11
        /*000e*/ 	.short	(.L_17 - .L_16)
	.align		4
.L_16:
        /*0010*/ 	.word	index@(_ZN7cutlass13device_kernelINS_4gemm6kernel13GemmUniversalIN4cute5tupleIJiiiiEEENS1_10collective13CollectiveMmaINS1_34MainloopSm90TmaGmmaWarpSpecializedILi2ENS5_IJNS4_1CILi4EEENSA_ILi2EEENSA_ILi1EEEEEENS1_35KernelTmaWarpSpecializedCooperativeEEENS5_IJNSA_ILi256EEENSA_ILi128EEENSA_ILi64EEEEEEfNS5_IJlSD_lEEEfSL_NS4_8TiledMMAINS4_8MMA_AtomIJNS4_4SM904GMMA30MMA_64x128x8_F32TF32TF32_SS_TNILNSP_7ScaleInE1ELSR_1EEEEEENS4_6LayoutINS5_IJSC_SD_SD_EEENS5_IJSD_NSA_ILi0EEESW_EEEEENS5_IJNS4_10UnderscoreESZ_SZ_EEEEENS4_23SM90_TMA_LOAD_MULTICASTENS4_14ComposedLayoutINS4_7SwizzleILi3ELi4ELi3EEENS4_18smem_ptr_flag_bitsILi32EEENSU_INS5_IJNSA_ILi8EEENSA_ILi32EEEEEENS5_IJS19_SD_EEEEEEEvNS4_8identityES12_S1D_vS1E_EENS_8epilogue10collective6detail29Sm90TmaWarpSpecializedAdapterINS1H_15DefaultEpilogueIfSL_SL_NS1G_6thread17LinearCombinationIfLi1EffLNS1L_9ScaleType4KindE0ELNS_15FloatRoundStyleE2EfEENS1_15EpilogueDefaultEEEEEvvEEEEvNT_6ParamsE)
        /*0014*/ 	.word	0x00000000


	//----- nvinfo : EIATTR_MIN_STACK_SIZE
	.align		4
.L_17:
        /*0018*/ 	.byte	0x04, 0x12
        /*001a*/ 	.short	(.L_19 - .L_18)
	.align		4
.L_18:
        /*001c*/ 	.word	index@(_ZN7cutlass13device_kernelINS_4gemm6kernel13GemmUniversalIN4cute5tupleIJiiiiEEENS1_10collective13CollectiveMmaINS1_34MainloopSm90TmaGmmaWarpSpecializedILi2ENS5_IJNS4_1CILi4EEENSA_ILi2EEENSA_ILi1EEEEEENS1_35KernelTmaWarpSpecializedCooperativeEEENS5_IJNSA_ILi256EEENSA_ILi128EEENSA_ILi64EEEEEEfNS5_IJlSD_lEEEfSL_NS4_8TiledMMAINS4_8MMA_AtomIJNS4_4SM904GMMA30MMA_64x128x8_F32TF32TF32_SS_TNILNSP_7ScaleInE1ELSR_1EEEEEENS4_6LayoutINS5_IJSC_SD_SD_EEENS5_IJSD_NSA_ILi0EEESW_EEEEENS5_IJNS4_10UnderscoreESZ_SZ_EEEEENS4_23SM90_TMA_LOAD_MULTICASTENS4_14ComposedLayoutINS4_7SwizzleILi3ELi4ELi3EEENS4_18smem_ptr_flag_bitsILi32EEENSU_INS5_IJNSA_ILi8EEENSA_ILi32EEEEEENS5_IJS19_SD_EEEEEEEvNS4_8identityES12_S1D_vS1E_EENS_8epilogue10collective6detail29Sm90TmaWarpSpecializedAdapterINS1H_15DefaultEpilogueIfSL_SL_NS1G_6thread17LinearCombinationIfLi1EffLNS1L_9ScaleType4KindE0ELNS_15FloatRoundStyleE2EfEENS1_15EpilogueDefaultEEEEEvvEEEEvNT_6ParamsE)
        /*0020*/ 	.word	0x00000000
.L_19:


//--------------------- .nv.compat                --------------------------
	.section	.nv.compat,"",@"SHT_CUDA_COMPAT_INFO"
	.align	4
        /*0000*/ 	.byte	0x02, 0x09, 0x01, 0x00, 0x02, 0x02, 0x04, 0x00, 0x02, 0x05, 0x05, 0x00, 0x03, 0x07, 0x01, 0x01
        /*0010*/ 	.byte	0x02, 0x03, 0x01, 0x00, 0x02, 0x06, 0x01, 0x00, 0x04, 0x0b, 0x08, 0x00, 0x00, 0x00, 0x00, 0x00
        /*0020*/ 	.byte	0x00, 0x00, 0x00, 0x00


//--------------------- .nv.info._ZN7cutlass13device_kernelINS_4gemm6kernel13GemmUniversalIN4cute5tupleIJiiiiEEENS1_10collective13CollectiveMmaINS1_34MainloopSm90TmaGmmaWarpSpecializedILi2ENS5_IJNS4_1CILi4EEENSA_ILi2EEENSA_ILi1EEEEEENS1_35KernelTmaWarpSpecializedCooperativeEEENS5_IJNSA_ILi256EEENSA_ILi128EEENSA_ILi64EEEEEEfNS5_IJlSD_lEEEfSL_NS4_8TiledMMAINS4_8MMA_AtomIJNS4_4SM904GMMA30MMA_64x128x8_F32TF32TF32_SS_TNILNSP_7ScaleInE1ELSR_1EEEEEENS4_6LayoutINS5_IJSC_SD_SD_EEENS5_IJSD_NSA_ILi0EEESW_EEEEENS5_IJNS4_10UnderscoreESZ_SZ_EEEEENS4_23SM90_TMA_LOAD_MULTICASTENS4_14ComposedLayoutINS4_7SwizzleILi3ELi4ELi3EEENS4_18smem_ptr_flag_bitsILi32EEENSU_INS5_IJNSA_ILi8EEENSA_ILi32EEEEEENS5_IJS19_SD_EEEEEEEvNS4_8identityES12_S1D_vS1E_EENS_8epilogue10collective6detail29Sm90TmaWarpSpecializedAdapterINS1H_15DefaultEpilogueIfSL_SL_NS1G_6thread17LinearCombinationIfLi1EffLNS1L_9ScaleType4KindE0ELNS_15FloatRoundStyleE2EfEENS1_15EpilogueDefaultEEEEEvvEEEEvNT_6ParamsE --------------------------
	.section	.nv.info._ZN7cutlass13device_kernelINS_4gemm6kernel13GemmUniversalIN4cute5tupleIJiiiiEEENS1_10collective13CollectiveMmaINS1_34MainloopSm90TmaGmmaWarpSpecializedILi2ENS5_IJNS4_1CILi4EEENSA_ILi2EEENSA_ILi1EEEEEENS1_35KernelTmaWarpSpecializedCooperativeEEENS5_IJNSA_ILi256EEENSA_ILi128EEENSA_ILi64EEEEEEfNS5_IJlSD_lEEEfSL_NS4_8TiledMMAINS4_8MMA_AtomIJNS4_4SM904GMMA30MMA_64x128x8_F32TF32TF32_SS_TNILNSP_7ScaleInE1ELSR_1EEEEEENS4_6LayoutINS5_IJSC_SD_SD_EEENS5_IJSD_NSA_ILi0EEESW_EEEEENS5_IJNS4_10UnderscoreESZ_SZ_EEEEENS4_23SM90_TMA_LOAD_MULTICASTENS4_14ComposedLayoutINS4_7SwizzleILi3ELi4ELi3EEENS4_18smem_ptr_flag_bitsILi32EEENSU_INS5_IJNSA_ILi8EEENSA_ILi32EEEEEENS5_IJS19_SD_EEEEEEEvNS4_8identityES12_S1D_vS1E_EENS_8epilogue10collective6detail29Sm90TmaWarpSpecializedAdapterINS1H_15DefaultEpilogueIfSL_SL_NS1G_6thread17LinearCombinationIfLi1EffLNS1L_9ScaleType4KindE0ELNS_15FloatRoundStyleE2EfEENS1_15EpilogueDefaultEEEEEvvEEEEvNT_6ParamsE,"",@"SHT_CUDA_INFO"
	.sectionflags	@""
	.align	4


	//----- nvinfo : EIATTR_CUDA_API_VERSION
	.align		4
        /*0000*/ 	.byte	0x04, 0x37
        /*0002*/ 	.short	(.L_21 - .L_20)
.L_20:
        /*0004*/ 	.word	0x00000082


	//----- nvinfo : EIATTR_KPARAM_INFO
	.align		4
.L_21:
        /*0008*/ 	.byte	0x04, 0x17
        /*000a*/ 	.short	(.L_23 - .L_22)
.L_22:
        /*000c*/ 	.word	0x00000000
        /*0010*/ 	.short	0x0000
        /*0012*/ 	.short	0x0070
        /*0014*/ 	.byte	0x00, 0xf0, 0x01, 0x10


	//----- nvinfo : EIATTR_SPARSE_MMA_MASK
	.align		4
.L_23:
        /*0018*/ 	.byte	0x03, 0x50
        /*001a*/ 	.short	0x0000


	//----- nvinfo : EIATTR_MAXREG_COUNT
	.align		4
        /*001c*/ 	.byte	0x03, 0x1b
        /*001e*/ 	.short	0x00a8


	//----- nvinfo : EIATTR_NUM_BARRIERS
	.align		4
        /*0020*/ 	.byte	0x02, 0x4c
        /*0022*/ 	.byte	0x01
	.zero		1


	//----- nvinfo : EIATTR_EXTERNS
	.align		4
        /*0024*/ 	.byte	0x04, 0x0f
        /*0026*/ 	.short	(.L_25 - .L_24)


	//   ....[0]....
	.align		4
.L_24:
        /*0028*/ 	.word	index@(__assertfail)


	//----- nvinfo : EIATTR_MERCURY_ISA_VERSION
	.align		4
.L_25:
        /*002c*/ 	.byte	0x03, 0x5f
        /*002e*/ 	.short	0x0101


	//----- nvinfo : EIATTR_INT_WARP_WIDE_INSTR_OFFSETS
	.align		4
        /*0030*/ 	.byte	0x04, 0x31
        /*0032*/ 	.short	(.L_27 - .L_26)


	//   ....[0]....
.L_26:
        /*0034*/ 	.word	0x00000440


	//   ....[1]....
        /*0038*/ 	.word	0x00000470


	//   ....[2]....
        /*003c*/ 	.word	0x00000610


	//   ....[3]....
        /*0040*/ 	.word	0x00002540


	//----- nvinfo : EIATTR_COOP_GROUP_MASK_REGIDS
	.align		4
.L_27:
        /*0044*/ 	.byte	0x04, 0x29
        /*0046*/ 	.short	(.L_29 - .L_28)


	//   ....[0]....
.L_28:
        /*0048*/ 	.word	0xffffffff


	//   ....[1]....
        /*004c*/ 	.word	0xffffffff


	//   ....[2]....
        /*0050*/ 	.word	0xffffffff


	//   ....[3]....
        /*0054*/ 	.word	0xffffffff


	//   ....[4]....
        /*0058*/ 	.word	0xffffffff


	//   ....[5]....
        /*005c*/ 	.word	0xffffffff


	//----- nvinfo : EIATTR_COOP_GROUP_INSTR_OFFSETS
	.align		4
.L_29:
        /*0060*/ 	.byte	0x04, 0x28
        /*0062*/ 	.short	(.L_31 - .L_30)


	//   ....[0]....
.L_30:
        /*0064*/ 	.word	0x00000060


	//   ....[1]....
        /*0068*/ 	.word	0x00000070


	//   ....[2]....
        /*006c*/ 	.word	0x00000130


	//   ....[3]....
        /*0070*/ 	.word	0x00000290


	//   ....[4]....
        /*0074*/ 	.word	0x000007d0


	//   ....[5]....
        /*0078*/ 	.word	0x00001220


	//----- nvinfo : EIATTR_REG_RECONFIG
	.align		4
.L_31:
        /*007c*/ 	.byte	0x01, 0x54
	.zero		2


	//----- nvinfo : EIATTR_SYSCALL_OFFSETS
	.align		4
        /*0080*/ 	.byte	0x04, 0x46
        /*0082*/ 	.short	(.L_33 - .L_32)


	//   ....[0]....
.L_32:
        /*0084*/ 	.word	0x000013e0


	//----- nvinfo : EIATTR_MBARRIER_INSTR_OFFSETS
	.align		4
.L_33:
        /*0088*/ 	.byte	0x04, 0x39
        /*008a*/ 	.short	(.L_35 - .L_34)


	//   ....[0]....
.L_34:
        /*008c*/ 	.word	0x00000230
        /*0090*/ 	.word	0x000000ff
        /*0094*/ 	.word	0x00000000
        /*0098*/ 	.short	0x0100
        /*009a*/ 	.byte	0x08
	.zero		1


	//   ....[1]....
        /*009c*/ 	.word	0x00000240
        /*00a0*/ 	.word	0x000000ff
        /*00a4*/ 	.word	0x00000010
        /*00a8*/ 	.short	0x0100
        /*00aa*/ 	.byte	0x08
	.zero		1


	//   ....[2]....
        /*00ac*/ 	.word	0x00000250
        /*00b0*/ 	.word	0x000000ff
        /*00b4*/ 	.word	0x00000008
        /*00b8*/ 	.short	0x0100
        /*00ba*/ 	.byte	0x08
	.zero		1


	//   ....[3]....
        /*00bc*/ 	.word	0x00000260
        /*00c0*/ 	.word	0x000000ff
        /*00c4*/ 	.word	0x00000018
        /*00c8*/ 	.short	0x0100
        /*00ca*/ 	.byte	0x08
	.zero		1


	//   ....[4]....
        /*00cc*/ 	.word	0x00000690
        /*00d0*/ 	.word	0x000000ff
        /*00d4*/ 	.word	0x00000030
        /*00d8*/ 	.short	0x0100
        /*00da*/ 	.byte	0x06
	.zero		1


	//   ....[5]....
        /*00dc*/ 	.word	0x00000730
        /*00e0*/ 	.word	0x000000ff
        /*00e4*/ 	.word	0x00000038
        /*00e8*/ 	.short	0x0100
        /*00ea*/ 	.byte	0x06
	.zero		1


	//   ....[6]....
        /*00ec*/ 	.word	0x000014a0
        /*00f0*/ 	.word	0x00000003
        /*00f4*/ 	.word	0x00000000
        /*00f8*/ 	.short	0x010a
        /*00fa*/ 	.byte	0x3f
	.zero		1


	//   ....[7]....
        /*00fc*/ 	.word	0x000014e0
        /*0100*/ 	.word	0x00000003
        /*0104*/ 	.word	0x00000000
        /*0108*/ 	.short	0x010a
        /*010a*/ 	.byte	0x3f
	.zero		1


	//   ....[8]....
        /*010c*/ 	.word	0x00001d00
        /*0110*/ 	.word	0x00000005
        /*0114*/ 	.word	0x00000000
        /*0118*/ 	.short	0x010a
        /*011a*/ 	.byte	0x3f
	.zero		1


	//   ....[9]....
        /*011c*/ 	.word	0x00001d40
        /*0120*/ 	.word	0x00000005
        /*0124*/ 	.word	0x00000000
        /*0128*/ 	.short	0x010a
        /*012a*/ 	.byte	0x3f
	.zero		1


	//   ....[10]....
        /*012c*/ 	.word	0x000023e0
        /*0130*/ 	.word	0x00000005
        /*0134*/ 	.word	0x00000000
        /*0138*/ 	.short	0x0101
        /*013a*/ 	.byte	0x3f
	.zero		1


	//   ....[11]....
        /*013c*/ 	.word	0x000025c0
        /*0140*/ 	.word	0x00000003
        /*0144*/ 	.word	0x00000000
        /*0148*/ 	.short	0x0101
        /*014a*/ 	.byte	0x3f
	.zero		1


	//   ....[12]....
        /*014c*/ 	.word	0x00009f90
        /*0150*/ 	.word	0x00000014
        /*0154*/ 	.word	0x00000010
        /*0158*/ 	.short	0x010a
        /*015a*/ 	.byte	0x3f
	.zero		1


	//   ....[13]....
        /*015c*/ 	.word	0x0000a430
        /*0160*/ 	.word	0x00000004
        /*0164*/ 	.word	0x00000038
        /*0168*/ 	.short	0x0101
        /*016a*/ 	.byte	0x3f
	.zero		1


	//   ....[14]....
        /*016c*/ 	.word	0x0000ab40
        /*0170*/ 	.word	0x00000005
        /*0174*/ 	.word	0x00000000
        /*0178*/ 	.short	0x010a
        /*017a*/ 	.byte	0x3f
	.zero		1


	//   ....[15]....
        /*017c*/ 	.word	0x0000abc0
        /*0180*/ 	.word	0x00000009
        /*0184*/ 	.word	0x00000000
        /*0188*/ 	.short	0x010a
        /*018a*/ 	.byte	0x3f
	.zero		1


	//   ....[16]....
        /*018c*/ 	.word	0x0000ac20
        /*0190*/ 	.word	0x00000003
        /*0194*/ 	.word	0x00000000
        /*0198*/ 	.short	0x010a
        /*019a*/ 	.byte	0x3f
	.zero		1


	//   ....[17]....
        /*019c*/ 	.word	0x0000ac70
        /*01a0*/ 	.word	0x00000005
        /*01a4*/ 	.word	0x00000000
        /*01a8*/ 	.short	0x010a
        /*01aa*/ 	.byte	0x3f
	.zero		1


	//   ....[18]....
        /*01ac*/ 	.word	0x0000ad40
        /*01b0*/ 	.word	0x00000014
        /*01b4*/ 	.word	0x00000010
        /*01b8*/ 	.short	0x010a
        /*01ba*/ 	.byte	0x3f
	.zero		1


	//   ....[19]....
        /*01bc*/ 	.word	0x0000ae10
        /*01c0*/ 	.word	0x00000005
        /*01c4*/ 	.word	0x00000000
        /*01c8*/ 	.short	0x010a
        /*01ca*/ 	.byte	0x3f
	.zero		1


	//----- nvinfo : EIATTR_NUM_MBARRIERS
	.align		4
.L_35:
        /*01cc*/ 	.byte	0x03, 0x38
        /*01ce*/ 	.short	0x0006


	//----- nvinfo : EIATTR_EXIT_INSTR_OFFSETS
	.align		4
        /*01d0*/ 	.byte	0x04, 0x1c
        /*01d2*/ 	.short	(.L_37 - .L_36)


	//   ....[0]....
.L_36:
        /*01d4*/ 	.word	0x00000930


	//   ....[1]....
        /*01d8*/ 	.word	0x00001150


	//   ....[2]....
        /*01dc*/ 	.word	0x00009570


	//   ....[3]....
        /*01e0*/ 	.word	0x00009ad0


	//   ....[4]....
        /*01e4*/ 	.word	0x0000ac10


	//----- nvinfo : EIATTR_MAX_THREADS
	.align		4
.L_37:
        /*01e8*/ 	.byte	0x04, 0x05
        /*01ea*/ 	.short	(.L_39 - .L_38)
.L_38:
        /*01ec*/ 	.word	0x00000180
        /*01f0*/ 	.word	0x00000001
        /*01f4*/ 	.word	0x00000001


	//----- nvinfo : EIATTR_CRS_STACK_SIZE
	.align		4
.L_39:
        /*01f8*/ 	.byte	0x04, 0x1e
        /*01fa*/ 	.short	(.L_41 - .L_40)
.L_40:
        /*01fc*/ 	.word	0x00000000


	//----- nvinfo : EIATTR_CBANK_PARAM_SIZE
	.align		4
.L_41:
        /*0200*/ 	.byte	0x03, 0x19
        /*0202*/ 	.short	0x0470


	//----- nvinfo : EIATTR_PARAM_CBANK
	.align		4
        /*0204*/ 	.byte	0x04, 0x0a
        /*0206*/ 	.short	(.L_43 - .L_42)
	.align		4
.L_42:
        /*0208*/ 	.word	index@(.nv.constant0._ZN7cutlass13device_kernelINS_4gemm6kernel13GemmUniversalIN4cute5tupleIJiiiiEEENS1_10collective13CollectiveMmaINS1_34MainloopSm90TmaGmmaWarpSpecializedILi2ENS5_IJNS4_1CILi4EEENSA_ILi2EEENSA_ILi1EEEEEENS1_35KernelTmaWarpSpecializedCooperativeEEENS5_IJNSA_ILi256EEENSA_ILi128EEENSA_ILi64EEEEEEfNS5_IJlSD_lEEEfSL_NS4_8TiledMMAINS4_8MMA_AtomIJNS4_4SM904GMMA30MMA_64x128x8_F32TF32TF32_SS_TNILNSP_7ScaleInE1ELSR_1EEEEEENS4_6LayoutINS5_IJSC_SD_SD_EEENS5_IJSD_NSA_ILi0EEESW_EEEEENS5_IJNS4_10UnderscoreESZ_SZ_EEEEENS4_23SM90_TMA_LOAD_MULTICASTENS4_14ComposedLayoutINS4_7SwizzleILi3ELi4ELi3EEENS4_18smem_ptr_flag_bitsILi32EEENSU_INS5_IJNSA_ILi8EEENSA_ILi32EEEEEENS5_IJS19_SD_EEEEEEEvNS4_8identityES12_S1D_vS1E_EENS_8epilogue10collective6detail29Sm90TmaWarpSpecializedAdapterINS1H_15DefaultEpilogueIfSL_SL_NS1G_6thread17LinearCombinationIfLi1EffLNS1L_9ScaleType4KindE0ELNS_15FloatRoundStyleE2EfEENS1_15EpilogueDefaultEEEEEvvEEEEvNT_6ParamsE)
        /*020c*/ 	.short	0x0210
        /*020e*/ 	.short	0x0470


	//----- nvinfo : EIATTR_SW_WAR
	.align		4
.L_43:
        /*0210*/ 	.byte	0x04, 0x36
        /*0212*/ 	.short	(.L_45 - .L_44)
.L_44:
        /*0214*/ 	.word	0x00000008
.L_45:


//--------------------- .nv.callgraph             --------------------------
	.section	.nv.callgraph,"",@"SHT_CUDA_CALLGRAPH"
	.align	4
	.sectionentsize	8
	.align		4
        /*0000*/ 	.word	0x00000000
	.align		4
        /*0004*/ 	.word	0xffffffff
	.align		4
        /*0008*/ 	.word	index@(_ZN7cutlass13device_kernelINS_4gemm6kernel13GemmUniversalIN4cute5tupleIJiiiiEEENS1_10collective13CollectiveMmaINS1_34MainloopSm90TmaGmmaWarpSpecializedILi2ENS5_IJNS4_1CILi4EEENSA_ILi2EEENSA_ILi1EEEEEENS1_35KernelTmaWarpSpecializedCooperativeEEENS5_IJNSA_ILi256EEENSA_ILi128EEENSA_ILi64EEEEEEfNS5_IJlSD_lEEEfSL_NS4_8TiledMMAINS4_8MMA_AtomIJNS4_4SM904GMMA30MMA_64x128x8_F32TF32TF32_SS_TNILNSP_7ScaleInE1ELSR_1EEEEEENS4_6LayoutINS5_IJSC_SD_SD_EEENS5_IJSD_NSA_ILi0EEESW_EEEEENS5_IJNS4_10UnderscoreESZ_SZ_EEEEENS4_23SM90_TMA_LOAD_MULTICASTENS4_14ComposedLayoutINS4_7SwizzleILi3ELi4ELi3EEENS4_18smem_ptr_flag_bitsILi32EEENSU_INS5_IJNSA_ILi8EEENSA_ILi32EEEEEENS5_IJS19_SD_EEEEEEEvNS4_8identityES12_S1D_vS1E_EENS_8epilogue10collective6detail29Sm90TmaWarpSpecializedAdapterINS1H_15DefaultEpilogueIfSL_SL_NS1G_6thread17LinearCombinationIfLi1EffLNS1L_9ScaleType4KindE0ELNS_15FloatRoundStyleE2EfEENS1_15EpilogueDefaultEEEEEvvEEEEvNT_6ParamsE)
	.align		4
        /*000c*/ 	.word	index@(__assertfail)
	.align		4
        /*0010*/ 	.word	0x00000000
	.align		4
        /*0014*/ 	.word	0xfffffffe
	.align		4
        /*0018*/ 	.word	0x00000000
	.align		4
        /*001c*/ 	.word	0xfffffffd
	.align		4
        /*0020*/ 	.word	0x00000000
	.align		4
        /*0024*/ 	.word	0xfffffffc


//--------------------- .nv.constant4             --------------------------
	.section	.nv.constant4,"a",@progbits
	.align	8
	.align		8
.nv.constant4:
        /*0000*/ 	.dword	__assertfail
	.align		8
        /*0008*/ 	.dword	__unnamed_1
	.align		8
        /*0010*/ 	.dword	_ZN40_INTERNAL_850c653a_4_k_cu_a18a7ebe_243134cuda3std3__45__cpo5beginE
	.align		8
        /*0018*/ 	.dword	_ZN40_INTERNAL_850c653a_4_k_cu_a18a7ebe_243134cuda3std3__45__cpo3endE
	.align		8
        /*0020*/ 	.dword	_ZN40_INTERNAL_850c653a_4_k_cu_a18a7ebe_243134cuda3std3__45__cpo6cbeginE
	.align		8
        /*0028*/ 	.dword	_ZN40_INTERNAL_850c653a_4_k_cu_a18a7ebe_243134cuda3std3__45__cpo4cendE
	.align		8
        /*0030*/ 	.dword	_ZN40_INTERNAL_850c653a_4_k_cu_a18a7ebe_243134cuda3std3__442_GLOBAL__N__850c653a_4_k_cu_a18a7ebe_243136ignoreE
	.align		8
        /*0038*/ 	.dword	_ZN40_INTERNAL_850c653a_4_k_cu_a18a7ebe_243134cuda3std3__419piecewise_constructE
	.align		8
        /*0040*/ 	.dword	_ZN40_INTERNAL_850c653a_4_k_cu_a18a7ebe_243134cuda3std3__48in_placeE
	.align		8
        /*0048*/ 	.dword	_ZN40_INTERNAL_850c653a_4_k_cu_a18a7ebe_243134cuda3std6ranges3__45__cpo4swapE
	.align		8
        /*0050*/ 	.dword	_ZN40_INTERNAL_850c653a_4_k_cu_a18a7ebe_243134cuda3std6ranges3__45__cpo9iter_moveE
	.align		8
        /*0058*/ 	.dword	_ZN40_INTERNAL_850c653a_4_k_cu_a18a7ebe_243134cute7productE
	.align		8
        /*0060*/ 	.dword	_ZN40_INTERNAL_850c653a_4_k_cu_a18a7ebe_243134cute1_E
	.align		8
        /*0068*/ 	.dword	$str$22
	.align		8
        /*0070*/ 	.dword	$str$23


//--------------------- .text._ZN7cutlass13device_kernelINS_4gemm6kernel13GemmUniversalIN4cute5tupleIJiiiiEEENS1_10collective13CollectiveMmaINS1_34MainloopSm90TmaGmmaWarpSpecializedILi2ENS5_IJNS4_1CILi4EEENSA_ILi2EEENSA_ILi1EEEEEENS1_35KernelTmaWarpSpecializedCooperativeEEENS5_IJNSA_ILi256EEENSA_ILi128EEENSA_ILi64EEEEEEfNS5_IJlSD_lEEEfSL_NS4_8TiledMMAINS4_8MMA_AtomIJNS4_4SM904GMMA30MMA_64x128x8_F32TF32TF32_SS_TNILNSP_7ScaleInE1ELSR_1EEEEEENS4_6LayoutINS5_IJSC_SD_SD_EEENS5_IJSD_NSA_ILi0EEESW_EEEEENS5_IJNS4_10UnderscoreESZ_SZ_EEEEENS4_23SM90_TMA_LOAD_MULTICASTENS4_14ComposedLayoutINS4_7SwizzleILi3ELi4ELi3EEENS4_18smem_ptr_flag_bitsILi32EEENSU_INS5_IJNSA_ILi8EEENSA_ILi32EEEEEENS5_IJS19_SD_EEEEEEEvNS4_8identityES12_S1D_vS1E_EENS_8epilogue10collective6detail29Sm90TmaWarpSpecializedAdapterINS1H_15DefaultEpilogueIfSL_SL_NS1G_6thread17LinearCombinationIfLi1EffLNS1L_9ScaleType4KindE0ELNS_15FloatRoundStyleE2EfEENS1_15EpilogueDefaultEEEEEvvEEEEvNT_6ParamsE --------------------------
	.section	.text._ZN7cutlass13device_kernelINS_4gemm6kernel13GemmUniversalIN4cute5tupleIJiiiiEEENS1_10collective13CollectiveMmaINS1_34MainloopSm90TmaGmmaWarpSpecializedILi2ENS5_IJNS4_1CILi4EEENSA_ILi2EEENSA_ILi1EEEEEENS1_35KernelTmaWarpSpecializedCooperativeEEENS5_IJNSA_ILi256EEENSA_ILi128EEENSA_ILi64EEEEEEfNS5_IJlSD_lEEEfSL_NS4_8TiledMMAINS4_8MMA_AtomIJNS4_4SM904GMMA30MMA_64x128x8_F32TF32TF32_SS_TNILNSP_7ScaleInE1ELSR_1EEEEEENS4_6LayoutINS5_IJSC_SD_SD_EEENS5_IJSD_NSA_ILi0EEESW_EEEEENS5_IJNS4_10UnderscoreESZ_SZ_EEEEENS4_23SM90_TMA_LOAD_MULTICASTENS4_14ComposedLayoutINS4_7SwizzleILi3ELi4ELi3EEENS4_18smem_ptr_flag_bitsILi32EEENSU_INS5_IJNSA_ILi8EEENSA_ILi32EEEEEENS5_IJS19_SD_EEEEEEEvNS4_8identityES12_S1D_vS1E_EENS_8epilogue10collective6detail29Sm90TmaWarpSpecializedAdapterINS1H_15DefaultEpilogueIfSL_SL_NS1G_6thread17LinearCombinationIfLi1EffLNS1L_9ScaleType4KindE0ELNS_15FloatRoundStyleE2EfEENS1_15EpilogueDefaultEEEEEvvEEEEvNT_6ParamsE,"ax",@progbits
	.align	128
.text._ZN7cutlass13device_kernelINS_4gemm6kernel13GemmUniversalIN4cute5tupleIJiiiiEEENS1_10collective13CollectiveMmaINS1_34MainloopSm90TmaGmmaWarpSpecializedILi2ENS5_IJNS4_1CILi4EEENSA_ILi2EEENSA_ILi1EEEEEENS1_35KernelTmaWarpSpecializedCooperativeEEENS5_IJNSA_ILi256EEENSA_ILi128EEENSA_ILi64EEEEEEfNS5_IJlSD_lEEEfSL_NS4_8TiledMMAINS4_8MMA_AtomIJNS4_4SM904GMMA30MMA_64x128x8_F32TF32TF32_SS_TNILNSP_7ScaleInE1ELSR_1EEEEEENS4_6LayoutINS5_IJSC_SD_SD_EEENS5_IJSD_NSA_ILi0EEESW_EEEEENS5_IJNS4_10UnderscoreESZ_SZ_EEEEENS4_23SM90_TMA_LOAD_MULTICASTENS4_14ComposedLayoutINS4_7SwizzleILi3ELi4ELi3EEENS4_18smem_ptr_flag_bitsILi32EEENSU_INS5_IJNSA_ILi8EEENSA_ILi32EEEEEENS5_IJS19_SD_EEEEEEEvNS4_8identityES12_S1D_vS1E_EENS_8epilogue10collective6detail29Sm90TmaWarpSpecializedAdapterINS1H_15DefaultEpilogueIfSL_SL_NS1G_6thread17LinearCombinationIfLi1EffLNS1L_9ScaleType4KindE0ELNS_15FloatRoundStyleE2EfEENS1_15EpilogueDefaultEEEEEvvEEEEvNT_6ParamsE:
        .type           _ZN7cutlass13device_kernelINS_4gemm6kernel13GemmUniversalIN4cute5tupleIJiiiiEEENS1_10collective13CollectiveMmaINS1_34MainloopSm90TmaGmmaWarpSpecializedILi2ENS5_IJNS4_1CILi4EEENSA_ILi2EEENSA_ILi1EEEEEENS1_35KernelTmaWarpSpecializedCooperativeEEENS5_IJNSA_ILi256EEENSA_ILi128EEENSA_ILi64EEEEEEfNS5_IJlSD_lEEEfSL_NS4_8TiledMMAINS4_8MMA_AtomIJNS4_4SM904GMMA30MMA_64x128x8_F32TF32TF32_SS_TNILNSP_7ScaleInE1ELSR_1EEEEEENS4_6LayoutINS5_IJSC_SD_SD_EEENS5_IJSD_NSA_ILi0EEESW_EEEEENS5_IJNS4_10UnderscoreESZ_SZ_EEEEENS4_23SM90_TMA_LOAD_MULTICASTENS4_14ComposedLayoutINS4_7SwizzleILi3ELi4ELi3EEENS4_18smem_ptr_flag_bitsILi32EEENSU_INS5_IJNSA_ILi8EEENSA_ILi32EEEEEENS5_IJS19_SD_EEEEEEEvNS4_8identityES12_S1D_vS1E_EENS_8epilogue10collective6detail29Sm90TmaWarpSpecializedAdapterINS1H_15DefaultEpilogueIfSL_SL_NS1G_6thread17LinearCombinationIfLi1EffLNS1L_9ScaleType4KindE0ELNS_15FloatRoundStyleE2EfEENS1_15EpilogueDefaultEEEEEvvEEEEvNT_6ParamsE,@function
        .size           _ZN7cutlass13device_kernelINS_4gemm6kernel13GemmUniversalIN4cute5tupleIJiiiiEEENS1_10collective13CollectiveMmaINS1_34MainloopSm90TmaGmmaWarpSpecializedILi2ENS5_IJNS4_1CILi4EEENSA_ILi2EEENSA_ILi1EEEEEENS1_35KernelTmaWarpSpecializedCooperativeEEENS5_IJNSA_ILi256EEENSA_ILi128EEENSA_ILi64EEEEEEfNS5_IJlSD_lEEEfSL_NS4_8TiledMMAINS4_8MMA_AtomIJNS4_4SM904GMMA30MMA_64x128x8_F32TF32TF32_SS_TNILNSP_7ScaleInE1ELSR_1EEEEEENS4_6LayoutINS5_IJSC_SD_SD_EEENS5_IJSD_NSA_ILi0EEESW_EEEEENS5_IJNS4_10UnderscoreESZ_SZ_EEEEENS4_23SM90_TMA_LOAD_MULTICASTENS4_14ComposedLayoutINS4_7SwizzleILi3ELi4ELi3EEENS4_18smem_ptr_flag_bitsILi32EEENSU_INS5_IJNSA_ILi8EEENSA_ILi32EEEEEENS5_IJS19_SD_EEEEEEEvNS4_8identityES12_S1D_vS1E_EENS_8epilogue10collective6detail29Sm90TmaWarpSpecializedAdapterINS1H_15DefaultEpilogueIfSL_SL_NS1G_6thread17LinearCombinationIfLi1EffLNS1L_9ScaleType4KindE0ELNS_15FloatRoundStyleE2EfEENS1_15EpilogueDefaultEEEEEvvEEEEvNT_6ParamsE,(.L_x_319 - _ZN7cutlass13device_kernelINS_4gemm6kernel13GemmUniversalIN4cute5tupleIJiiiiEEENS1_10collective13CollectiveMmaINS1_34MainloopSm90TmaGmmaWarpSpecializedILi2ENS5_IJNS4_1CILi4EEENSA_ILi2EEENSA_ILi1EEEEEENS1_35KernelTmaWarpSpecializedCooperativeEEENS5_IJNSA_ILi256EEENSA_ILi128EEENSA_ILi64EEEEEEfNS5_IJlSD_lEEEfSL_NS4_8TiledMMAINS4_8MMA_AtomIJNS4_4SM904GMMA30MMA_64x128x8_F32TF32TF32_SS_TNILNSP_7ScaleInE1ELSR_1EEEEEENS4_6LayoutINS5_IJSC_SD_SD_EEENS5_IJSD_NSA_ILi0EEESW_EEEEENS5_IJNS4_10UnderscoreESZ_SZ_EEEEENS4_23SM90_TMA_LOAD_MULTICASTENS4_14ComposedLayoutINS4_7SwizzleILi3ELi4ELi3EEENS4_18smem_ptr_flag_bitsILi32EEENSU_INS5_IJNSA_ILi8EEENSA_ILi32EEEEEENS5_IJS19_SD_EEEEEEEvNS4_8identityES12_S1D_vS1E_EENS_8epilogue10collective6detail29Sm90TmaWarpSpecializedAdapterINS1H_15DefaultEpilogueIfSL_SL_NS1G_6thread17LinearCombinationIfLi1EffLNS1L_9ScaleType4KindE0ELNS_15FloatRoundStyleE2EfEENS1_15EpilogueDefaultEEEEEvvEEEEvNT_6ParamsE)
        .other          _ZN7cutlass13device_kernelINS_4gemm6kernel13GemmUniversalIN4cute5tupleIJiiiiEEENS1_10collective13CollectiveMmaINS1_34MainloopSm90TmaGmmaWarpSpecializedILi2ENS5_IJNS4_1CILi4EEENSA_ILi2EEENSA_ILi1EEEEEENS1_35KernelTmaWarpSpecializedCooperativeEEENS5_IJNSA_ILi256EEENSA_ILi128EEENSA_ILi64EEEEEEfNS5_IJlSD_lEEEfSL_NS4_8TiledMMAINS4_8MMA_AtomIJNS4_4SM904GMMA30MMA_64x128x8_F32TF32TF32_SS_TNILNSP_7ScaleInE1ELSR_1EEEEEENS4_6LayoutINS5_IJSC_SD_SD_EEENS5_IJSD_NSA_ILi0EEESW_EEEEENS5_IJNS4_10UnderscoreESZ_SZ_EEEEENS4_23SM90_TMA_LOAD_MULTICASTENS4_14ComposedLayoutINS4_7SwizzleILi3ELi4ELi3EEENS4_18smem_ptr_flag_bitsILi32EEENSU_INS5_IJNSA_ILi8EEENSA_ILi32EEEEEENS5_IJS19_SD_EEEEEEEvNS4_8identityES12_S1D_vS1E_EENS_8epilogue10collective6detail29Sm90TmaWarpSpecializedAdapterINS1H_15DefaultEpilogueIfSL_SL_NS1G_6thread17LinearCombinationIfLi1EffLNS1L_9ScaleType4KindE0ELNS_15FloatRoundStyleE2EfEENS1_15EpilogueDefaultEEEEEvvEEEEvNT_6ParamsE,@"STO_CUDA_ENTRY STV_DEFAULT"
_ZN7cutlass13device_kernelINS_4gemm6kernel13GemmUniversalIN4cute5tupleIJiiiiEEENS1_10collective13CollectiveMmaINS1_34MainloopSm90TmaGmmaWarpSpecializedILi2ENS5_IJNS4_1CILi4EEENSA_ILi2EEENSA_ILi1EEEEEENS1_35KernelTmaWarpSpecializedCooperativeEEENS5_IJNSA_ILi256EEENSA_ILi128EEENSA_ILi64EEEEEEfNS5_IJlSD_lEEEfSL_NS4_8TiledMMAINS4_8MMA_AtomIJNS4_4SM904GMMA30MMA_64x128x8_F32TF32TF32_SS_TNILNSP_7ScaleInE1ELSR_1EEEEEENS4_6LayoutINS5_IJSC_SD_SD_EEENS5_IJSD_NSA_ILi0EEESW_EEEEENS5_IJNS4_10UnderscoreESZ_SZ_EEEEENS4_23SM90_TMA_LOAD_MULTICASTENS4_14ComposedLayoutINS4_7SwizzleILi3ELi4ELi3EEENS4_18smem_ptr_flag_bitsILi32EEENSU_INS5_IJNSA_ILi8EEENSA_ILi32EEEEEENS5_IJS19_SD_EEEEEEEvNS4_8identityES12_S1D_vS1E_EENS_8epilogue10collective6detail29Sm90TmaWarpSpecializedAdapterINS1H_15DefaultEpilogueIfSL_SL_NS1G_6thread17LinearCombinationIfLi1EffLNS1L_9ScaleType4KindE0ELNS_15FloatRoundStyleE2EfEENS1_15EpilogueDefaultEEEEEvvEEEEvNT_6ParamsE:
[----:B------:R-:W0:Y:S01]  /*0000*/  LDC R1, c[0x0][0x28] ;  /* 0x00000a00ff017b82 */ /* 0x000e220000000800 */
[----:B------:R-:W1:Y:S01]  /*0010*/  S2R R18, SR_TID.X ;  /* 0x0000000000127919 */ /* 0x000e620000002100 */
[----:B------:R-:W-:Y:S01]  /*0020*/  ELECT P0, URZ, PT ;  /* 0x00000000003f782f */ /* 0x000fe20003800000 */
[----:B------:R-:W-:Y:S01]  /*0030*/  BSSY B0, `(.L_x_0) ;  /* 0x000000f000007945 */ /* 0x000fe20003800000 */
[--C-:B-1----:R-:W-:Y:S02]  /*0040*/  SHF.R.U32.HI R0, RZ, 0x5, R18.reuse ;  /* 0x00000005ff007819 */ /* 0x102fe40000011612 */
[----:B------:R-:W-:-:S03]  /*0050*/  SHF.R.U32.HI R3, RZ, 0x7, R18 ;  /* 0x00000007ff037819 */ /* 0x000fc60000011612 */
[----:B------:R-:W1:Y:S04]  /*0060*/  SHFL.IDX PT, R2, R0, RZ, 0x1f ;  /* 0x00001fff00027589 */ /* 0x000e6800000e0000 */
[----:B------:R2:W3:Y:S01]  /*0070*/  SHFL.IDX PT, R5, R3, RZ, 0x1f ;  /* 0x00001fff03057589 */ /* 0x0004e200000e0000 */
[----:B-1----:R-:W-:-:S13]  /*0080*/  ISETP.NE.OR P0, PT, R2, RZ, !P0 ;  /* 0x000000ff0200720c */ /* 0x002fda0004705670 */
[----:B0-23--:R-:W-:Y:S05]  /*0090*/  @P0 BRA `(.L_x_1) ;  /* 0x0000000000200947 */ /* 0x00dfea0003800000 */
[----:B------:R-:W-:Y:S02]  /*00a0*/  ULDC.64 UR4, c[0x0][0x198] ;  /* 0x0000660000047ab9 */ /* 0x000fe40000000a00 */
[----:B------:R-:W-:Y:S02]  /*00b0*/  UIADD3 UR6, UP0, UR4, 0xf0, URZ ;  /* 0x000000f004067890 */ /* 0x000fe4000ff1e03f */
[----:B------:R-:W-:Y:S02]  /*00c0*/  UIADD3 UR4, UP1, UR4, 0x1f0, URZ ;  /* 0x000001f004047890 */ /* 0x000fe4000ff3e03f */
[----:B------:R-:W-:Y:S02]  /*00d0*/  UIADD3.X UR7, URZ, UR5, URZ, UP0, !UPT ;  /* 0x000000053f077290 */ /* 0x000fe400087fe43f */
[----:B------:R-:W-:-:S07]  /*00e0*/  UIADD3.X UR5, URZ, UR5, URZ, UP1, !UPT ;  /* 0x000000053f057290 */ /* 0x000fce0008ffe43f */
[----:B------:R0:W-:Y:S02]  /*00f0*/  UTMACCTL.PF [UR6] ;  /* 0x00000000060079b9 */ /* 0x0001e40008040000 */
[----:B------:R0:W-:Y:S02]  /*0100*/  UTMACCTL.PF [UR4] ;  /* 0x00000000040079b9 */ /* 0x0001e40008040000 */
[----:B0-----:R-:W-:Y:S01]  /*0110*/  NOP ;  /* 0x0000000000007918 */ /* 0x001fe20000000000 */
.L_x_1:
[----:B------:R-:W-:Y:S05]  /*0120*/  BSYNC B0 ;  /* 0x0000000000007941 */ /* 0x000fea0003800000 */
.L_x_0:
[----:B------:R-:W0:Y:S02]  /*0130*/  SHFL.IDX PT, R3, R0, RZ, 0x1f ;  /* 0x00001fff00037589 */ /* 0x000e2400000e0000 */
[----:B0-----:R-:W-:-:S13]  /*0140*/  ISETP.NE.AND P0, PT, R3, RZ, PT ;  /* 0x000000ff0300720c */ /* 0x001fda0003f05270 */
[----:B------:R-:W-:Y:S05]  /*0150*/  @P0 BRA `(.L_x_2) ;  /* 0x0000000000480947 */ /* 0x000fea0003800000 */
[----:B------:R-:W0:Y:S01]  /*0160*/  S2UR UR8, SR_CgaCtaId ;  /* 0x00000000000879c3 */ /* 0x000e220000008800 */
[----:B------:R-:W-:Y:S01]  /*0170*/  UMOV UR4, 0x400 ;  /* 0x0000040000047882 */ /* 0x000fe20000000000 */
[----:B------:R-:W-:Y:S01]  /*0180*/  UMOV UR5, 0x1 ;  /* 0x0000000100057882 */ /* 0x000fe20000000000 */
[----:B------:R-:W-:Y:S01]  /*0190*/  UMOV UR6, 0xa ;  /* 0x0000000a00067882 */ /* 0x000fe20000000000 */
[----:B------:R-:W-:Y:S01]  /*01a0*/  ELECT P0, URZ, PT ;  /* 0x00000000003f782f */ /* 0x000fe20003800000 */
[----:B------:R-:W-:-:S04]  /*01b0*/  UIADD3 UR6, -UR6, 0x100000, URZ ;  /* 0x0010000006067890 */ /* 0x000fc8000fffe13f */
[----:B------:R-:W-:Y:S02]  /*01c0*/  USHF.L.U32 UR7, UR6, 0xb, URZ ;  /* 0x0000000b06077899 */ /* 0x000fe4000800063f */
[----:B------:R-:W-:Y:S02]  /*01d0*/  USHF.L.U32 UR6, UR6, 0x1, URZ ;  /* 0x0000000106067899 */ /* 0x000fe4000800063f */
[----:B0-----:R-:W-:Y:S02]  /*01e0*/  ULEA UR8, UR8, UR4, 0x18 ;  /* 0x0000000408087291 */ /* 0x001fe4000f8ec03f */
[----:B------:R-:W-:-:S04]  /*01f0*/  UIADD3 UR4, -UR5, 0x100000, URZ ;  /* 0x0010000005047890 */ /* 0x000fc8000fffe13f */
[----:B------:R-:W-:Y:S02]  /*0200*/  USHF.L.U32 UR5, UR4, 0xb, URZ ;  /* 0x0000000b04057899 */ /* 0x000fe4000800063f */
[----:B------:R-:W-:Y:S01]  /*0210*/  USHF.L.U32 UR4, UR4, 0x1, URZ ;  /* 0x0000000104047899 */ /* 0x000fe2000800063f */
[----:B------:R-:W0:Y:S11]  /*0220*/  FENCE.VIEW.ASYNC.S ;  /* 0x00000000000073c6 */ /* 0x000e360000000000 */
[----:B0-----:R0:W1:Y:S01]  /*0230*/  SYNCS.EXCH.64 URZ, [UR8], UR4 ;  /* 0x00000004083f75b2 */ /* 0x0010620008000100 */
[----:B------:R0:W2:Y:S01]  /*0240*/  SYNCS.EXCH.64 URZ, [UR8+0x10], UR6 ;  /* 0x00001006083f75b2 */ /* 0x0000a20008000100 */
[----:B------:R0:W3:Y:S01]  /*0250*/  SYNCS.EXCH.64 URZ, [UR8+0x8], UR4 ;  /* 0x00000804083f75b2 */ /* 0x0000e20008000100 */
[----:B------:R0:W4:Y:S01]  /*0260*/  SYNCS.EXCH.64 URZ, [UR8+0x18], UR6 ;  /* 0x00001806083f75b2 */ /* 0x0001220008000100 */
[----:B------:R-:W-:Y:S01]  /*0270*/  NOP ;  /* 0x0000000000007918 */ /* 0x000fe20000000000 */
.L_x_2:
[----:B------:R-:W-:Y:S01]  /*0280*/  SHF.R.S32.HI R7, RZ, 0x1f, R18 ;  /* 0x0000001fff077819 */ /* 0x000fe20000011412 */
[----:B------:R-:W5:Y:S01]  /*0290*/  SHFL.IDX PT, R0, R0, RZ, 0x1f ;  /* 0x00001fff00007589 */ /* 0x000f6200000e0000 */
[----:B0-----:R-:W0:Y:S01]  /*02a0*/  S2UR UR8, SR_CTAID.X ;  /* 0x00000000000879c3 */ /* 0x001e220000002500 */
[----:B------:R-:W-:Y:S02]  /*02b0*/  ELECT P0, URZ, PT ;  /* 0x00000000003f782f */ /* 0x000fe40003800000 */
[----:B------:R-:W-:Y:S01]  /*02c0*/  LEA.HI R7, R7, R18, RZ, 0x7 ;  /* 0x0000001207077211 */ /* 0x000fe200078f38ff */
[----:B------:R-:W1:Y:S01]  /*02d0*/  S2R R4, SR_CTAID.Y ;  /* 0x0000000000047919 */ /* 0x000e620000002600 */
[----:B------:R-:W-:Y:S01]  /*02e0*/  SHF.R.S32.HI R8, RZ, 0x1f, R3 ;  /* 0x0000001fff087819 */ /* 0x000fe20000011403 */
[----:B------:R-:W-:Y:S01]  /*02f0*/  ULDC UR4, c[0x0][0x150] ;  /* 0x0000540000047ab9 */ /* 0x000fe20000000800 */
[----:B------:R-:W-:Y:S01]  /*0300*/  LOP3.LUT R7, R7, 0xffffff80, RZ, 0xc0, !PT ;  /* 0xffffff8007077812 */ /* 0x000fe200078ec0ff */
[----:B------:R-:W-:Y:S01]  /*0310*/  NOP ;  /* 0x0000000000007918 */ /* 0x000fe20000000000 */
[----:B------:R-:W-:Y:S01]  /*0320*/  LEA.HI R8, R8, R3, RZ, 0x2 ;  /* 0x0000000308087211 */ /* 0x000fe200078f10ff */
[----:B------:R-:W2:Y:S01]  /*0330*/  LDC R10, c[0x0][0x144] ;  /* 0x00005100ff0a7b82 */ /* 0x000ea20000000800 */
[----:B------:R-:W-:Y:S01]  /*0340*/  NOP ;  /* 0x0000000000007918 */ /* 0x000fe20000000000 */
[----:B------:R-:W-:Y:S01]  /*0350*/  IMAD.IADD R6, R18, 0x1, -R7 ;  /* 0x0000000112067824 */ /* 0x000fe200078e0a07 */
[----:B------:R-:W-:Y:S01]  /*0360*/  LOP3.LUT R8, R8, 0x3ffffffc, RZ, 0xc0, !PT ;  /* 0x3ffffffc08087812 */ /* 0x000fe200078ec0ff */
[----:B------:R-:W-:Y:S01]  /*0370*/  IMAD.MOV.U32 R22, RZ, RZ, 0x1 ;  /* 0x00000001ff167424 */ /* 0x000fe200078e00ff */
[----:B------:R-:W-:-:S02]  /*0380*/  ISETP.NE.AND P3, PT, R5, RZ, PT ;  /* 0x000000ff0500720c */ /* 0x000fc40003f65270 */
[----:B------:R-:W-:Y:S01]  /*0390*/  SHF.R.S32.HI R7, RZ, 0x1f, R6 ;  /* 0x0000001fff077819 */ /* 0x000fe20000011406 */
[----:B------:R-:W3:Y:S01]  /*03a0*/  LDC R12, c[0x0][0x140] ;  /* 0x00005000ff0c7b82 */ /* 0x000ee20000000800 */
[----:B------:R-:W-:Y:S02]  /*03b0*/  IADD3 R8, R3, -R8, RZ ;  /* 0x8000000803087210 */ /* 0x000fe40007ffe0ff */
[----:B------:R-:W-:Y:S02]  /*03c0*/  LEA.HI R7, R7, R6, RZ, 0x3 ;  /* 0x0000000607077211 */ /* 0x000fe400078f18ff */
[----:B-----5:R-:W-:Y:S02]  /*03d0*/  ISETP.NE.OR P0, PT, R0, RZ, !P0 ;  /* 0x000000ff0000720c */ /* 0x020fe40004705670 */
[--C-:B------:R-:W-:Y:S02]  /*03e0*/  SHF.R.S32.HI R0, RZ, 0x3, R7.reuse ;  /* 0x00000003ff007819 */ /* 0x100fe40000011407 */
[----:B------:R-:W-:-:S02]  /*03f0*/  SHF.R.S32.HI R7, RZ, 0x1f, R7 ;  /* 0x0000001fff077819 */ /* 0x000fc40000011407 */
[----:B0-----:R-:W-:Y:S02]  /*0400*/  I2FP.F32.U32 R9, UR8 ;  /* 0x0000000800097c45 */ /* 0x001fe40008201000 */
[----:B------:R-:W-:-:S03]  /*0410*/  LEA.HI R7, R7, R0, RZ, 0x2 ;  /* 0x0000000007077211 */ /* 0x000fc600078f10ff */
[----:B------:R-:W-:Y:S01]  /*0420*/  FMUL R9, R9, UR4 ;  /* 0x0000000409097c20 */ /* 0x000fe20008400000 */
[----:B------:R-:W-:Y:S01]  /*0430*/  LOP3.LUT R7, R7, 0xfffffffc, RZ, 0xc0, !PT ;  /* 0xfffffffc07077812 */ /* 0x000fe200078ec0ff */
[----:B------:R-:W-:Y:S01]  /*0440*/  VOTEU.ALL UP0, P0 ;  /* 0x00000000003f7886 */ /* 0x000fe20000000000 */
[----:B-1----:R-:W-:Y:S01]  /*0450*/  I2FP.F32.U32 R11, R4 ;  /* 0x00000004000b7245 */ /* 0x002fe20000201000 */
[----:B------:R-:W-:Y:S01]  /*0460*/  ULDC UR4, c[0x0][0x154] ;  /* 0x0000550000047ab9 */ /* 0x000fe20000000800 */
[----:B------:R-:W-:Y:S01]  /*0470*/  VOTEU.ALL UP1, P0 ;  /* 0x00000000003f7886 */ /* 0x000fe20000020000 */
[----:B------:R-:W0:Y:S01]  /*0480*/  F2I.U32.TRUNC.NTZ R9, R9 ;  /* 0x0000000900097305 */ /* 0x000e22000020f000 */
[----:B------:R-:W-:Y:S01]  /*0490*/  IMAD.IADD R7, R0, 0x1, -R7 ;  /* 0x0000000100077824 */ /* 0x000fe200078e0a07 */
[----:B------:R-:W1:Y:S01]  /*04a0*/  @!UP0 S2UR UR7, SR_CgaCtaId ;  /* 0x00000000000789c3 */ /* 0x000e620000008800 */
[----:B------:R-:W-:Y:S01]  /*04b0*/  @!UP0 UMOV UR6, 0x400 ;  /* 0x0000040000068882 */ /* 0x000fe20000000000 */
[----:B---3--:R-:W-:Y:S01]  /*04c0*/  ISETP.EQ.U32.AND P2, PT, R12, 0x1, PT ;  /* 0x000000010c00780c */ /* 0x008fe20003f42070 */
[----:B------:R-:W-:-:S05]  /*04d0*/  IMAD R8, R8, 0x4, R7 ;  /* 0x0000000408087824 */ /* 0x000fca00078e0207 */
[----:B------:R-:W-:-:S04]  /*04e0*/  SHF.R.S32.HI R3, RZ, 0x1f, R8 ;  /* 0x0000001fff037819 */ /* 0x000fc80000011408 */
[----:B------:R-:W-:Y:S01]  /*04f0*/  LEA.HI R0, R3, R8, RZ, 0x2 ;  /* 0x0000000803007211 */ /* 0x000fe200078f10ff */
[----:B0-----:R-:W-:-:S03]  /*0500*/  IMAD.MOV R7, RZ, RZ, -R9 ;  /* 0x000000ffff077224 */ /* 0x001fc600078e0a09 */
[----:B------:R-:W-:Y:S01]  /*0510*/  LOP3.LUT R9, R0, 0xfffffffc, RZ, 0xc0, !PT ;  /* 0xfffffffc00097812 */ /* 0x000fe200078ec0ff */
[----:B--2---:R-:W-:Y:S02]  /*0520*/  IMAD R3, R10, R7, UR8 ;  /* 0x000000080a037e24 */ /* 0x004fe4000f8e0207 */
[----:B------:R-:W-:Y:S01]  /*0530*/  FMUL R10, R11, UR4 ;  /* 0x000000040b0a7c20 */ /* 0x000fe20008400000 */
[----:B------:R-:W0:Y:S01]  /*0540*/  LDC R7, c[0x0][0x148] ;  /* 0x00005200ff077b82 */ /* 0x000e220000000800 */
[C---:B------:R-:W-:Y:S01]  /*0550*/  IADD3 R0, R8.reuse, -R9, RZ ;  /* 0x8000000908007210 */ /* 0x040fe20007ffe0ff */
[----:B------:R-:W-:Y:S01]  /*0560*/  IMAD.SHL.U32 R11, R8, 0x4, RZ ;  /* 0x00000004080b7824 */ /* 0x000fe200078e00ff */
[----:B------:R-:W-:Y:S01]  /*0570*/  SHF.R.S32.HI R9, RZ, 0x1f, R2 ;  /* 0x0000001fff097819 */ /* 0x000fe20000011402 */
[----:B------:R-:W-:Y:S01]  /*0580*/  UMOV UR4, 0x20 ;  /* 0x0000002000047882 */ /* 0x000fe20000000000 */
[----:B------:R-:W2:Y:S01]  /*0590*/  F2I.U32.TRUNC.NTZ R10, R10 ;  /* 0x0000000a000a7305 */ /* 0x000ea2000020f000 */
[----:B------:R-:W-:Y:S01]  /*05a0*/  ISETP.NE.AND P4, PT, R0, R3, PT ;  /* 0x000000030000720c */ /* 0x000fe20003f85270 */
[----:B------:R-:W-:-:S04]  /*05b0*/  @!UP0 UIADD3 UR4, -UR4, 0x100000, URZ ;  /* 0x0010000004048890 */ /* 0x000fc8000fffe13f */
[----:B------:R-:W-:Y:S02]  /*05c0*/  @!UP0 USHF.L.U32 UR5, UR4, 0xb, URZ ;  /* 0x0000000b04058899 */ /* 0x000fe4000800063f */
[----:B------:R-:W-:Y:S01]  /*05d0*/  @!UP0 USHF.L.U32 UR4, UR4, 0x1, URZ ;  /* 0x0000000104048899 */ /* 0x000fe2000800063f */
[----:B------:R-:W-:Y:S01]  /*05e0*/  LEA.HI R9, R9, R2, RZ, 0x2 ;  /* 0x0000000209097211 */ /* 0x000fe200078f10ff */
[----:B-1----:R-:W-:Y:S01]  /*05f0*/  @!UP0 ULEA UR6, UR7, UR6, 0x18 ;  /* 0x0000000607068291 */ /* 0x002fe2000f8ec03f */
[----:B------:R-:W-:Y:S01]  /*0600*/  LOP3.LUT R152, R8, 0xc, R11, 0x78, !PT ;  /* 0x0000000c08987812 */ /* 0x000fe200078e780b */
[----:B------:R-:W-:Y:S01]  /*0610*/  VOTEU.ALL UP0, P0 ;  /* 0x00000000003f7886 */ /* 0x000fe20000000000 */
[----:B------:R-:W-:Y:S02]  /*0620*/  LOP3.LUT R9, R9, 0xfffffffc, RZ, 0xc0, !PT ;  /* 0xfffffffc09097812 */ /* 0x000fe400078ec0ff */
[----:B------:R-:W-:Y:S01]  /*0630*/  LOP3.LUT P0, RZ, R6, 0x7, RZ, 0xc0, !PT ;  /* 0x0000000706ff7812 */ /* 0x000fe2000780c0ff */
[----:B------:R-:W-:-:S02]  /*0640*/  VIADD R6, R5, 0xffffffff ;  /* 0xffffffff05067836 */ /* 0x000fc40000000000 */
[----:B------:R-:W-:Y:S01]  /*0650*/  IMAD.IADD R0, R2, 0x1, -R9 ;  /* 0x0000000102007824 */ /* 0x000fe200078e0a09 */
[----:B------:R-:W-:Y:S02]  /*0660*/  ISETP.LT.U32.AND P0, PT, R152, 0x8, !P0 ;  /* 0x000000089800780c */ /* 0x000fe40004701070 */
[----:B------:R-:W-:Y:S01]  /*0670*/  @P4 SHF.R.S32.HI R9, RZ, 0x1f, R152 ;  /* 0x0000001fff094819 */ /* 0x000fe20000011498 */
[----:B------:R-:W1:Y:S02]  /*0680*/  FENCE.VIEW.ASYNC.S ;  /* 0x00000000000073c6 */ /* 0x000e640000000000 */
[----:B-1----:R1:W3:Y:S01]  /*0690*/  @!UP0 SYNCS.EXCH.64 URZ, [UR6+0x30], UR4 ;  /* 0x00003004063f85b2 */ /* 0x0022e20008000100 */
[----:B--2---:R-:W-:Y:S02]  /*06a0*/  IADD3 R20, -R10, RZ, RZ ;  /* 0x000000ff0a147210 */ /* 0x004fe40007ffe1ff */
[----:B------:R-:W-:Y:S02]  /*06b0*/  @P4 LEA.HI R9, R9, R152, RZ, 0x2 ;  /* 0x0000009809094211 */ /* 0x000fe400078f10ff */
[----:B------:R-:W-:Y:S01]  /*06c0*/  ISETP.NE.AND P1, PT, R0, 0x3, PT ;  /* 0x000000030000780c */ /* 0x000fe20003f25270 */
[----:B0-----:R-:W-:Y:S01]  /*06d0*/  IMAD R2, R7, R20, R4 ;  /* 0x0000001407027224 */ /* 0x001fe200078e0204 */
[----:B------:R-:W-:-:S02]  /*06e0*/  @P4 SHF.R.S32.HI R9, RZ, 0x2, R9 ;  /* 0x00000002ff094819 */ /* 0x000fc40000011409 */
[----:B------:R-:W-:Y:S02]  /*06f0*/  ISETP.EQ.OR P1, PT, R0, RZ, !P1 ;  /* 0x000000ff0000720c */ /* 0x000fe40004f22670 */
[----:B------:R-:W-:Y:S02]  /*0700*/  @P4 ISETP.NE.AND P5, PT, R9, R2, PT ;  /* 0x000000020900420c */ /* 0x000fe40003fa5270 */
[----:B------:R-:W-:Y:S02]  /*0710*/  ISETP.EQ.AND P1, PT, R5, RZ, P1 ;  /* 0x000000ff0500720c */ /* 0x000fe40000f22270 */
[----:B------:R-:W-:Y:S01]  /*0720*/  ISETP.GE.U32.AND P6, PT, R6, 0x2, PT ;  /* 0x000000020600780c */ /* 0x000fe20003fc6070 */
[----:B------:R1:W0:Y:S01]  /*0730*/  @!UP1 SYNCS.EXCH.64 URZ, [UR6+0x38], UR4 ;  /* 0x00003804063f95b2 */ /* 0x0002220008000100 */
[----:B------:R-:W-:Y:S01]  /*0740*/  SEL R9, RZ, 0x1, !P0 ;  /* 0x00000001ff097807 */ /* 0x000fe20004000000 */
[----:B------:R-:W-:Y:S01]  /*0750*/  NOP ;  /* 0x0000000000007918 */ /* 0x000fe20000000000 */
[----:B------:R-:W-:-:S02]  /*0760*/  @P4 SEL R22, RZ, 0x1, P5 ;  /* 0x00000001ff164807 */ /* 0x000fc40002800000 */
[----:B------:R-:W-:Y:S02]  /*0770*/  SEL R19, RZ, 0x1, !P1 ;  /* 0x00000001ff137807 */ /* 0x000fe40004800000 */
[----:B------:R-:W-:Y:S02]  /*0780*/  LOP3.LUT R22, R22, R9, RZ, 0xc0, !PT ;  /* 0x0000000916167212 */ /* 0x000fe400078ec0ff */
[----:B------:R-:W-:Y:S01]  /*0790*/  SEL R19, R19, 0x2, P6 ;  /* 0x0000000213137807 */ /* 0x000fe20003000000 */
[----:B-1-3--:R-:W-:Y:S06]  /*07a0*/  @!P2 BRA `(.L_x_3) ;  /* 0x000000000008a947 */ /* 0x00afec0003800000 */
[----:B0---4-:R-:W-:Y:S01]  /*07b0*/  UCGABAR_ARV ;  /* 0x00000000000079c7 */ /* 0x011fe20008000000 */
[----:B------:R-:W-:Y:S05]  /*07c0*/  BRA `(.L_x_4) ;  /* 0x0000000000047947 */ /* 0x000fea0003800000 */
.L_x_3:
[----:B0---4-:R-:W-:Y:S01]  /*07d0*/  NOP ;  /* 0x0000000000007918 */ /* 0x011fe20000000000 */
.L_x_4:
[----:B------:R-:W0:Y:S01]  /*07e0*/  LDC R2, c[0x0][0x65c] ;  /* 0x00019700ff027b82 */ /* 0x000e220000000800 */
[----:B------:R-:W-:Y:S02]  /*07f0*/  MOV R8, UR8 ;  /* 0x0000000800087c02 */ /* 0x000fe40008000f00 */
[----:B------:R-:W-:Y:S02]  /*0800*/  MOV R9, RZ ;  /* 0x000000ff00097202 */ /* 0x000fe40000000f00 */
[----:B0-----:R-:W-:-:S04]  /*0810*/  ISETP.NE.AND P1, PT, R2, 0x1, PT ;  /* 0x000000010200780c */ /* 0x001fc80003f25270 */
[----:B------:R-:W-:-:S09]  /*0820*/  P2R R5, PR, RZ, 0x2 ;  /* 0x00000002ff057803 */ /* 0x000fd20000000000 */
[----:B------:R-:W0:Y:S01]  /*0830*/  @P1 LDC R17, c[0x0][0x10] ;  /* 0x00000400ff111b82 */ /* 0x000e220000000800 */
[----:B------:R-:W-:Y:S02]  /*0840*/  @P1 IMAD.MOV.U32 R5, RZ, RZ, RZ ;  /* 0x000000ffff051224 */ /* 0x000fe400078e00ff */
[----:B------:R-:W-:-:S05]  /*0850*/  @P1 IMAD.MOV.U32 R13, RZ, RZ, RZ ;  /* 0x000000ffff0d1224 */ /* 0x000fca00078e00ff */
[----:B------:R-:W1:Y:S01]  /*0860*/  @!P1 LDC R11, c[0x0][0xc] ;  /* 0x00000300ff0b9b82 */ /* 0x000e620000000800 */
[----:B0-----:R-:W-:-:S04]  /*0870*/  @P1 IMAD.WIDE.U32 R16, R17, UR8, R4 ;  /* 0x0000000811101c25 */ /* 0x001fc8000f8e0004 */
[----:B------:R-:W-:Y:S02]  /*0880*/  @P1 IMAD.IADD R17, R17, 0x1, R13 ;  /* 0x0000000111111824 */ /* 0x000fe400078e020d */
[----:B-1----:R-:W-:-:S04]  /*0890*/  @!P1 IMAD.WIDE.U32 R8, R4, R11, R8 ;  /* 0x0000000b04089225 */ /* 0x002fc800078e0008 */
[----:B------:R-:W-:Y:S01]  /*08a0*/  @!P1 IMAD.MOV.U32 R16, RZ, RZ, R8 ;  /* 0x000000ffff109224 */ /* 0x000fe200078e0008 */
[----:B------:R-:W-:Y:S01]  /*08b0*/  @!P1 MOV R17, R9 ;  /* 0x0000000900119202 */ /* 0x000fe20000000f00 */
[----:B------:R-:W-:Y:S06]  /*08c0*/  @!P2 BRA `(.L_x_5) ;  /* 0x00000000000ca947 */ /* 0x000fec0003800000 */
[----:B------:R-:W-:Y:S01]  /*08d0*/  UCGABAR_WAIT ;  /* 0x0000000000007dc7 */ /* 0x000fe20008000000 */
[----:B------:R-:W-:Y:S01]  /*08e0*/  CCTL.IVALL ;  /* 0x00000000ff00798f */ /* 0x000fe20002000000 */
[----:B------:R-:W-:Y:S05]  /*08f0*/  BRA `(.L_x_6) ;  /* 0x0000000000047947 */ /* 0x000fea0003800000 */
.L_x_5:
[----:B------:R-:W-:Y:S06]  /*0900*/  BAR.SYNC.DEFER_BLOCKING 0x0 ;  /* 0x0000000000007b1d */ /* 0x000fec0000010000 */
.L_x_6:
[----:B------:R-:W-:Y:S05]  /*0910*/  @!P3 BRA `(.L_x_7) ;  /* 0x0000008c0018b947 */ /* 0x000fea0003800000 */
[----:B------:R-:W-:-:S13]  /*0920*/  ISETP.GT.U32.AND P0, PT, R6, 0x1, PT ;  /* 0x000000010600780c */ /* 0x000fda0003f04070 */
[----:B------:R-:W-:Y:S05]  /*0930*/  @P0 EXIT ;  /* 0x000000000000094d */ /* 0x000fea0003800000 */
[----:B------:R-:W-:Y:S01]  /*0940*/  ULDC.64 UR4, c[0x0][0x650] ;  /* 0x0001940000047ab9 */ /* 0x000fe20000000a00 */
[----:B------:R-:W-:Y:S01]  /*0950*/  PRMT R0, RZ, 0x7610, R0 ;  /* 0x00007610ff007816 */ /* 0x000fe20000000000 */
[----:B------:R-:W-:Y:S01]  /*0960*/  IMAD.MOV.U32 R153, RZ, RZ, -0x1 ;  /* 0xffffffffff997424 */ /* 0x000fe200078e00ff */
[----:B------:R-:W-:Y:S01]  /*0970*/  ISETP.GE.U32.AND P0, PT, R16, UR4, PT ;  /* 0x0000000410007c0c */ /* 0x000fe2000bf06070 */
[----:B------:R-:W-:Y:S01]  /*0980*/  IMAD.MOV.U32 R154, RZ, RZ, -0x1 ;  /* 0xffffffffff9a7424 */ /* 0x000fe200078e00ff */
[----:B------:R-:W-:Y:S02]  /*0990*/  MOV R23, 0xffffffff ;  /* 0xffffffff00177802 */ /* 0x000fe40000000f00 */
[----:B------:R-:W-:-:S13]  /*09a0*/  ISETP.GE.U32.AND.EX P0, PT, R17, UR5, PT, P0 ;  /* 0x0000000511007c0c */ /* 0x000fda000bf06100 */
[----:B------:R-:W-:Y:S05]  /*09b0*/  @P0 BRA `(.L_x_8) ;  /* 0x00000004002c0947 */ /* 0x000fea0003800000 */
[----:B------:R-:W0:Y:S01]  /*09c0*/  LDC.64 R24, c[0x0][0x628] ;  /* 0x00018a00ff187b82 */ /* 0x000e220000000a00 */
[----:B------:R-:W-:Y:S02]  /*09d0*/  IMAD.MOV.U32 R8, RZ, RZ, R16 ;  /* 0x000000ffff087224 */ /* 0x000fe400078e0010 */
[----:B------:R-:W-:-:S05]  /*09e0*/  IMAD.MOV.U32 R9, RZ, RZ, R17 ;  /* 0x000000ffff097224 */ /* 0x000fca00078e0011 */
[----:B------:R-:W1:Y:S08]  /*09f0*/  LDC R0, c[0x0][0x630] ;  /* 0x00018c00ff007b82 */ /* 0x000e700000000800 */
[----:B------:R-:W2:Y:S01]  /*0a00*/  LDC.64 R26, c[0x0][0x620] ;  /* 0x00018800ff1a7b82 */ /* 0x000ea20000000a00 */
[----:B0-----:R-:W-:-:S04]  /*0a10*/  ISETP.NE.U32.AND P0, PT, R24, RZ, PT ;  /* 0x000000ff1800720c */ /* 0x001fc80003f05070 */
[----:B------:R-:W-:-:S13]  /*0a20*/  ISETP.NE.AND.EX P0, PT, R25, RZ, PT, P0 ;  /* 0x000000ff1900720c */ /* 0x000fda0003f05300 */
[----:B-12---:R-:W-:Y:S05]  /*0a30*/  @!P0 BRA `(.L_x_9) ;  /* 0x0000000000288947 */ /* 0x006fea0003800000 */
[----:B------:R-:W0:Y:S02]  /*0a40*/  LDC R13, c[0x0][0x634] ;  /* 0x00018d00ff0d7b82 */ /* 0x000e240000000800 */
[----:B0-----:R-:W-:-:S04]  /*0a50*/  IADD3 R13, P0, R16, R13, RZ ;  /* 0x0000000d100d7210 */ /* 0x001fc80007f1e0ff */
[----:B------:R-:W-:-:S05]  /*0a60*/  IADD3.X R15, RZ, R17, RZ, P0, !PT ;  /* 0x00000011ff0f7210 */ /* 0x000fca00007fe4ff */
[----:B------:R-:W-:-:S04]  /*0a70*/  IMAD.WIDE.U32 R8, R15, R24, RZ ;  /* 0x000000180f087225 */ /* 0x000fc800078e00ff */
[----:B------:R-:W-:-:S04]  /*0a80*/  IMAD.WIDE.U32 R10, P0, R13, R25, R8 ;  /* 0x000000190d0a7225 */ /* 0x000fc80007800008 */
[----:B------:R-:W-:-:S04]  /*0a90*/  IMAD.WIDE.U32 R8, R13, R24, RZ ;  /* 0x000000180d087225 */ /* 0x000fc800078e00ff */
[----:B------:R-:W-:Y:S01]  /*0aa0*/  IMAD.X R13, RZ, RZ, RZ, P0 ;  /* 0x000000ffff0d7224 */ /* 0x000fe200000e06ff */
[----:B------:R-:W-:Y:S01]  /*0ab0*/  IADD3 RZ, P0, R9, R10, RZ ;  /* 0x0000000a09ff7210 */ /* 0x000fe20007f1e0ff */
[----:B------:R-:W-:-:S04]  /*0ac0*/  IMAD.MOV.U32 R12, RZ, RZ, R11 ;  /* 0x000000ffff0c7224 */ /* 0x000fc800078e000b */
[----:B------:R-:W-:-:S08]  /*0ad0*/  IMAD.WIDE.U32.X R8, R15, R25, R12, P0 ;  /* 0x000000190f087225 */ /* 0x000fd000000e040c */
.L_x_9:
[----:B------:R-:W0:Y:S01]  /*0ae0*/  LDC.64 R24, c[0x0][0x640] ;  /* 0x00019000ff187b82 */ /* 0x000e220000000a00 */
[--C-:B------:R-:W-:Y:S01]  /*0af0*/  SHF.R.U64 R28, R8, R0, R9.reuse ;  /* 0x00000000081c7219 */ /* 0x100fe20000001209 */
[----:B------:R-:W-:Y:S01]  /*0b00*/  IMAD R30, R7, R20, R4 ;  /* 0x00000014071e7224 */ /* 0x000fe200078e0204 */
[----:B------:R-:W-:Y:S02]  /*0b10*/  SHF.R.U32.HI R0, RZ, R0, R9 ;  /* 0x00000000ff007219 */ /* 0x000fe40000011609 */
[----:B------:R-:W-:Y:S02]  /*0b20*/  IADD3 R5, P0, RZ, -R28, RZ ;  /* 0x8000001cff057210 */ /* 0x000fe40007f1e0ff */
[----:B------:R-:W-:Y:S01]  /*0b30*/  MOV R21, 0x1 ;  /* 0x0000000100157802 */ /* 0x000fe20000000f00 */
[----:B------:R-:W1:Y:S01]  /*0b40*/  LDC R6, c[0x0][0x618] ;  /* 0x00018600ff067b82 */ /* 0x000e620000000800 */
[----:B------:R-:W-:-:S05]  /*0b50*/  IADD3.X R9, RZ, ~R0, RZ, P0, !PT ;  /* 0x80000000ff097210 */ /* 0x000fca00007fe4ff */
[-C--:B------:R-:W-:Y:S02]  /*0b60*/  IMAD R0, R9, R26.reuse, RZ ;  /* 0x0000001a09007224 */ /* 0x080fe400078e02ff */
[----:B------:R-:W2:Y:S01]  /*0b70*/  LDC R11, c[0x0][0x608] ;  /* 0x00018200ff0b7b82 */ /* 0x000ea20000000800 */
[----:B------:R-:W-:-:S04]  /*0b80*/  IMAD.WIDE.U32 R8, R5, R26, R16 ;  /* 0x0000001a05087225 */ /* 0x000fc800078e0010 */
[----:B------:R-:W-:-:S03]  /*0b90*/  IMAD R5, R5, R27, R0 ;  /* 0x0000001b05057224 */ /* 0x000fc600078e0200 */
[----:B------:R-:W3:Y:S01]  /*0ba0*/  LDC R12, c[0x0][0x658] ;  /* 0x00019600ff0c7b82 */ /* 0x000ee20000000800 */
[----:B0-----:R-:W-:Y:S01]  /*0bb0*/  ISETP.NE.U32.AND P0, PT, R24, RZ, PT ;  /* 0x000000ff1800720c */ /* 0x001fe20003f05070 */
[----:B------:R-:W-:Y:S02]  /*0bc0*/  IMAD.IADD R5, R9, 0x1, R5 ;  /* 0x0000000109057824 */ /* 0x000fe400078e0205 */
[----:B------:R-:W-:Y:S01]  /*0bd0*/  IMAD.MOV.U32 R9, RZ, RZ, -0x1 ;  /* 0xffffffffff097424 */ /* 0x000fe200078e00ff */
[----:B------:R-:W-:-:S03]  /*0be0*/  ISETP.NE.AND.EX P0, PT, R25, RZ, PT, P0 ;  /* 0x000000ff1900720c */ /* 0x000fc60003f05300 */
[----:B------:R-:W0:Y:S01]  /*0bf0*/  LDC R15, c[0x0][0x600] ;  /* 0x00018000ff0f7b82 */ /* 0x000e220000000800 */
[-CC-:B-1----:R-:W-:Y:S02]  /*0c00*/  SHF.R.U64 R13, R8, R6.reuse, R5.reuse ;  /* 0x00000006080d7219 */ /* 0x182fe40000001205 */
[----:B------:R-:W-:-:S05]  /*0c10*/  SHF.R.U32.HI R0, RZ, R6, R5 ;  /* 0x00000006ff007219 */ /* 0x000fca0000011605 */
[----:B------:R-:W1:Y:S01]  /*0c20*/  LDC R14, c[0x0][0x648] ;  /* 0x00019200ff0e7b82 */ /* 0x000e620000000800 */
[-CC-:B--2---:R-:W-:Y:S02]  /*0c30*/  SHF.R.U64 R27, R13, R11.reuse, R0.reuse ;  /* 0x0000000b0d1b7219 */ /* 0x184fe40000001200 */
[----:B------:R-:W-:-:S05]  /*0c40*/  SHF.R.U32.HI R5, RZ, R11, R0 ;  /* 0x0000000bff057219 */ /* 0x000fca0000011600 */
[----:B------:R-:W2:Y:S01]  /*0c50*/  LDC R26, c[0x0][0x638] ;  /* 0x00018e00ff1a7b82 */ /* 0x000ea20000000800 */
[-CC-:B---3--:R-:W-:Y:S02]  /*0c60*/  SHF.R.U64 R20, R27, R12.reuse, R5.reuse ;  /* 0x0000000c1b147219 */ /* 0x188fe40000001205 */
[-C--:B------:R-:W-:Y:S02]  /*0c70*/  SHF.L.U32 R0, R9, R12.reuse, RZ ;  /* 0x0000000c09007219 */ /* 0x080fe400000006ff */
[----:B------:R-:W-:Y:S01]  /*0c80*/  SHF.R.U32.HI R5, RZ, R12, R5 ;  /* 0x0000000cff057219 */ /* 0x000fe20000011605 */
[----:B------:R-:W-:Y:S01]  /*0c90*/  IMAD.MOV.U32 R4, RZ, RZ, R20 ;  /* 0x000000ffff047224 */ /* 0x000fe200078e0014 */
[----:B------:R-:W-:Y:S01]  /*0ca0*/  LOP3.LUT R10, RZ, R0, RZ, 0x33, !PT ;  /* 0x00000000ff0a7212 */ /* 0x000fe200078e33ff */
[----:B------:R-:W3:Y:S01]  /*0cb0*/  LDC R23, c[0x0][0x610] ;  /* 0x00018400ff177b82 */ /* 0x000ee20000000800 */
[----:B------:R-:W-:Y:S05]  /*0cc0*/  @!P0 BRA `(.L_x_10) ;  /* 0x0000000000288947 */ /* 0x000fea0003800000 */
[----:B------:R-:W4:Y:S02]  /*0cd0*/  LDC R9, c[0x0][0x64c] ;  /* 0x00019300ff097b82 */ /* 0x000f240000000800 */
[----:B----4-:R-:W-:-:S05]  /*0ce0*/  IADD3 R9, P0, R20, R9, RZ ;  /* 0x0000000914097210 */ /* 0x010fca0007f1e0ff */
[----:B------:R-:W-:-:S04]  /*0cf0*/  IMAD.X R11, RZ, RZ, R5, P0 ;  /* 0x000000ffff0b7224 */ /* 0x000fc800000e0605 */
[----:B------:R-:W-:-:S04]  /*0d00*/  IMAD.WIDE.U32 R4, R11, R24, RZ ;  /* 0x000000180b047225 */ /* 0x000fc800078e00ff */
[----:B------:R-:W-:-:S04]  /*0d10*/  IMAD.WIDE.U32 R6, P0, R9, R25, R4 ;  /* 0x0000001909067225 */ /* 0x000fc80007800004 */
[----:B------:R-:W-:Y:S01]  /*0d20*/  IMAD.WIDE.U32 R4, R9, R24, RZ ;  /* 0x0000001809047225 */ /* 0x000fe200078e00ff */
[----:B------:R-:W-:-:S03]  /*0d30*/  IADD3.X R9, RZ, RZ, RZ, P0, !PT ;  /* 0x000000ffff097210 */ /* 0x000fc600007fe4ff */
[----:B------:R-:W-:Y:S01]  /*0d40*/  IMAD.MOV.U32 R8, RZ, RZ, R7 ;  /* 0x000000ffff087224 */ /* 0x000fe200078e0007 */
[----:B------:R-:W-:-:S05]  /*0d50*/  IADD3 RZ, P0, R5, R6, RZ ;  /* 0x0000000605ff7210 */ /* 0x000fca0007f1e0ff */
[----:B------:R-:W-:-:S08]  /*0d60*/  IMAD.WIDE.U32.X R4, R11, R25, R8, P0 ;  /* 0x000000190b047225 */ /* 0x000fd000000e0408 */
.L_x_10:
[----:B-1----:R-:W-:Y:S01]  /*0d70*/  SHF.R.U64 R4, R4, R14, R5 ;  /* 0x0000000e04047219 */ /* 0x002fe20000001205 */
[----:B0-----:R-:W-:Y:S01]  /*0d80*/  VIADD R6, R15, 0xffffffff ;  /* 0xffffffff0f067836 */ /* 0x001fe20000000000 */
[----:B------:R-:W-:Y:S02]  /*0d90*/  SHF.L.U32 R0, R21, R12, RZ ;  /* 0x0000000c15007219 */ /* 0x000fe400000006ff */
[----:B------:R-:W-:Y:S02]  /*0da0*/  LOP3.LUT R5, R27, R10, RZ, 0xc0, !PT ;  /* 0x0000000a1b057212 */ /* 0x000fe400078ec0ff */
[----:B------:R-:W-:Y:S02]  /*0db0*/  IADD3 R7, -R4, RZ, RZ ;  /* 0x000000ff04077210 */ /* 0x000fe40007ffe1ff */
[----:B------:R-:W-:Y:S01]  /*0dc0*/  SEL R3, R3, R30, !P1 ;  /* 0x0000001e03037207 */ /* 0x000fe20004800000 */
[----:B------:R-:W-:Y:S01]  /*0dd0*/  IMAD R4, R0, R4, R5 ;  /* 0x0000000400047224 */ /* 0x000fe200078e0205 */
[----:B------:R-:W-:Y:S01]  /*0de0*/  LOP3.LUT R6, R13, R6, RZ, 0xc0, !PT ;  /* 0x000000060d067212 */ /* 0x000fe200078ec0ff */
[----:B--2---:R-:W-:-:S02]  /*0df0*/  IMAD R0, R7, R26, R20 ;  /* 0x0000001a07007224 */ /* 0x004fc400078e0214 */
[----:B---3--:R-:W-:Y:S02]  /*0e00*/  IMAD R3, R4, R23, R3 ;  /* 0x0000001704037224 */ /* 0x008fe400078e0203 */
[----:B------:R-:W-:Y:S02]  /*0e10*/  IMAD.MOV.U32 R5, RZ, RZ, 0x1 ;  /* 0x00000001ff057424 */ /* 0x000fe400078e00ff */
[----:B------:R-:W-:Y:S02]  /*0e20*/  IMAD R4, R0, R15, R6 ;  /* 0x0000000f00047224 */ /* 0x000fe400078e0206 */
[----:B------:R-:W-:Y:S01]  /*0e30*/  IMAD.MOV.U32 R23, RZ, RZ, R28 ;  /* 0x000000ffff177224 */ /* 0x000fe200078e001c */
[----:B------:R-:W-:Y:S02]  /*0e40*/  PRMT R0, R5, 0x7610, R0 ;  /* 0x0000761005007816 */ /* 0x000fe40000000000 */
[----:B------:R-:W-:Y:S02]  /*0e50*/  SEL R154, R4, R3, !P1 ;  /* 0x00000003049a7207 */ /* 0x000fe40004800000 */
[----:B------:R-:W-:-:S07]  /*0e60*/  SEL R153, R3, R4, !P1 ;  /* 0x0000000403997207 */ /* 0x000fce0004800000 */
.L_x_8:
[----:B------:R-:W-:-:S08]  /*0e70*/  NOP ;  /* 0x0000000000007918 */ /* 0x000fd00000000000 */
[----:B------:R-:W0:Y:S02]  /*0e80*/  USETMAXREG.TRY_ALLOC.CTAPOOL UP0, 0xe8 ;  /* 0x000000e8000079c8 */ /* 0x000e240008000600 */
[----:B0-----:R-:W-:-:S13]  /*0e90*/  PLOP3.LUT P0, PT, PT, PT, UP0, 0x80, 0x0 ;  /* 0x000000000000781c */ /* 0x001fda0003f0f008 */
[----:B------:R-:W-:Y:S05]  /*0ea0*/  @!P0 BRA `(.L_x_8) ;  /* 0xfffffffc00f08947 */ /* 0x000fea000383ffff */
[----:B------:R-:W-:Y:S01]  /*0eb0*/  ULDC.64 UR4, c[0x0][0x598] ;  /* 0x0001660000047ab9 */ /* 0x000fe20000000a00 */
[----:B------:R-:W-:Y:S01]  /*0ec0*/  ULDC.64 UR36, c[0x0][0x208] ;  /* 0x0000820000247ab9 */ /* 0x000fe20000000a00 */
[----:B------:R-:W-:-:S04]  /*0ed0*/  ISETP.NE.U32.AND P0, PT, RZ, UR4, PT ;  /* 0x00000004ff007c0c */ /* 0x000fc8000bf05070 */
[----:B------:R-:W-:-:S13]  /*0ee0*/  ISETP.NE.AND.EX P0, PT, RZ, UR5, PT, P0 ;  /* 0x00000005ff007c0c */ /* 0x000fda000bf05300 */
[----:B------:R-:W-:Y:S05]  /*0ef0*/  @!P0 BRA `(.L_x_11) ;  /* 0x00000000001c8947 */ /* 0x000fea0003800000 */
[----:B------:R-:W0:Y:S02]  /*0f00*/  LDC.64 R4, c[0x0][0x598] ;  /* 0x00016600ff047b82 */ /* 0x000e240000000a00 */
[----:B0-----:R-:W2:Y:S02]  /*0f10*/  LDG.E.64 R4, desc[UR36][R4.64] ;  /* 0x0000002404047981 */ /* 0x001ea4000c1e1b00 */
[----:B--2---:R-:W-:-:S04]  /*0f20*/  ISETP.NE.U32.AND P0, PT, R4, RZ, PT ;  /* 0x000000ff0400720c */ /* 0x004fc80003f05070 */
[----:B------:R-:W-:-:S13]  /*0f30*/  ISETP.NE.AND.EX P0, PT, R5, RZ, PT, P0 ;  /* 0x000000ff0500720c */ /* 0x000fda0003f05300 */
[----:B------:R-:W-:Y:S05]  /*0f40*/  @!P0 BRA `(.L_x_11) ;  /* 0x0000000000088947 */ /* 0x000fea0003800000 */
[----:B------:R0:W5:Y:S01]  /*0f50*/  LD.E R155, desc[UR36][R4.64] ;  /* 0x00000024049b7980 */ /* 0x000162000c101900 */
[----:B------:R-:W-:Y:S05]  /*0f60*/  BRA `(.L_x_12) ;  /* 0x0000000000247947 */ /* 0x000fea0003800000 */
.L_x_11:
[----:B------:R-:W-:Y:S02]  /*0f70*/  ULDC.64 UR4, c[0x0][0x588] ;  /* 0x0001620000047ab9 */ /* 0x000fe40000000a00 */
[----:B------:R-:W-:-:S04]  /*0f80*/  ISETP.NE.U32.AND P0, PT, RZ, UR4, PT ;  /* 0x00000004ff007c0c */ /* 0x000fc8000bf05070 */
[----:B------:R-:W-:-:S13]  /*0f90*/  ISETP.NE.AND.EX P0, PT, RZ, UR5, PT, P0 ;  /* 0x00000005ff007c0c */ /* 0x000fda000bf05300 */
[----:B------:R-:W-:Y:S05]  /*0fa0*/  @!P0 BRA `(.L_x_13) ;  /* 0x00000000000c8947 */ /* 0x000fea0003800000 */
[----:B------:R-:W0:Y:S02]  /*0fb0*/  LDC.64 R4, c[0x0][0x588] ;  /* 0x00016200ff047b82 */ /* 0x000e240000000a00 */
[----:B0-----:R1:W5:Y:S01]  /*0fc0*/  LDG.E R155, desc[UR36][R4.64] ;  /* 0x00000024049b7981 */ /* 0x001362000c1e1900 */
[----:B------:R-:W-:Y:S05]  /*0fd0*/  BRA `(.L_x_12) ;  /* 0x0000000000087947 */ /* 0x000fea0003800000 */
.L_x_13:
[----:B------:R-:W-:Y:S02]  /*0fe0*/  ULDC UR4, c[0x0][0x580] ;  /* 0x0001600000047ab9 */ /* 0x000fe40000000800 */
[----:B------:R-:W-:-:S07]  /*0ff0*/  MOV R155, UR4 ;  /* 0x00000004009b7c02 */ /* 0x000fce0008000f00 */
.L_x_12:
[----:B------:R-:W-:Y:S02]  /*1000*/  ULDC.64 UR4, c[0x0][0x5a0] ;  /* 0x0001680000047ab9 */ /* 0x000fe40000000a00 */
[----:B------:R-:W-:-:S04]  /*1010*/  ISETP.NE.U32.AND P0, PT, RZ, UR4, PT ;  /* 0x00000004ff007c0c */ /* 0x000fc8000bf05070 */
[----:B------:R-:W-:-:S13]  /*1020*/  ISETP.NE.AND.EX P0, PT, RZ, UR5, PT, P0 ;  /* 0x00000005ff007c0c */ /* 0x000fda000bf05300 */
[----:B------:R-:W-:Y:S05]  /*1030*/  @!P0 BRA `(.L_x_14) ;  /* 0x00000000001c8947 */ /* 0x000fea0003800000 */
[----:B01----:R-:W0:Y:S02]  /*1040*/  LDC.64 R4, c[0x0][0x5a0] ;  /* 0x00016800ff047b82 */ /* 0x003e240000000a00 */
[----:B0-----:R-:W2:Y:S02]  /*1050*/  LDG.E.64 R4, desc[UR36][R4.64] ;  /* 0x0000002404047981 */ /* 0x001ea4000c1e1b00 */
[----:B--2---:R-:W-:-:S04]  /*1060*/  ISETP.NE.U32.AND P0, PT, R4, RZ, PT ;  /* 0x000000ff0400720c */ /* 0x004fc80003f05070 */
[----:B------:R-:W-:-:S13]  /*1070*/  ISETP.NE.AND.EX P0, PT, R5, RZ, PT, P0 ;  /* 0x000000ff0500720c */ /* 0x000fda0003f05300 */
[----:B------:R-:W-:Y:S05]  /*1080*/  @!P0 BRA `(.L_x_14) ;  /* 0x0000000000088947 */ /* 0x000fea0003800000 */
[----:B------:R0:W5:Y:S01]  /*1090*/  LD.E R156, desc[UR36][R4.64] ;  /* 0x00000024049c7980 */ /* 0x000162000c101900 */
[----:B------:R-:W-:Y:S05]  /*10a0*/  BRA `(.L_x_15) ;  /* 0x0000000000247947 */ /* 0x000fea0003800000 */
.L_x_14:
[----:B------:R-:W-:Y:S02]  /*10b0*/  ULDC.64 UR4, c[0x0][0x590] ;  /* 0x0001640000047ab9 */ /* 0x000fe40000000a00 */
[----:B------:R-:W-:-:S04]  /*10c0*/  ISETP.NE.U32.AND P0, PT, RZ, UR4, PT ;  /* 0x00000004ff007c0c */ /* 0x000fc8000bf05070 */
[----:B------:R-:W-:-:S13]  /*10d0*/  ISETP.NE.AND.EX P0, PT, RZ, UR5, PT, P0 ;  /* 0x00000005ff007c0c */ /* 0x000fda000bf05300 */
[----:B------:R-:W-:Y:S05]  /*10e0*/  @!P0 BRA `(.L_x_16) ;  /* 0x00000000000c8947 */ /* 0x000fea0003800000 */
[----:B------:R-:W2:Y:S02]  /*10f0*/  LDC.64 R156, c[0x0][0x590] ;  /* 0x00016400ff9c7b82 */ /* 0x000ea40000000a00 */
[----:B--2---:R2:W5:Y:S01]  /*1100*/  LDG.E R156, desc[UR36][R156.64] ;  /* 0x000000249c9c7981 */ /* 0x004562000c1e1900 */
[----:B------:R-:W-:Y:S05]  /*1110*/  BRA `(.L_x_15) ;  /* 0x0000000000087947 */ /* 0x000fea0003800000 */
.L_x_16:
[----:B------:R-:W-:Y:S02]  /*1120*/  ULDC UR4, c[0x0][0x584] ;  /* 0x0001610000047ab9 */ /* 0x000fe40000000800 */
[----:B------:R-:W-:-:S07]  /*1130*/  IMAD.U32 R156, RZ, RZ, UR4 ;  /* 0x00000004ff9c7e24 */ /* 0x000fce000f8e00ff */
.L_x_15:
[----:B------:R-:W-:-:S13]  /*1140*/  LOP3.LUT P0, RZ, R0, 0xff, RZ, 0xc0, !PT ;  /* 0x000000ff00ff7812 */ /* 0x000fda000780c0ff */
[----:B------:R-:W-:Y:S05]  /*1150*/  @!P0 EXIT ;  /* 0x000000000000894d */ /* 0x000fea0003800000 */
[----:B------:R-:W-:Y:S01]  /*1160*/  ULDC UR4, c[0x0][0x28c] ;  /* 0x0000a30000047ab9 */ /* 0x000fe20000000800 */
[----:B------:R-:W-:Y:S01]  /*1170*/  LOP3.LUT R168, R19, 0x1, RZ, 0xfc, !PT ;  /* 0x0000000113a87812 */ /* 0x000fe200078efcff */
[----:B------:R-:W-:Y:S01]  /*1180*/  UIADD3 UR4, UR4, 0x3f, URZ ;  /* 0x0000003f04047890 */ /* 0x000fe2000fffe03f */
[----:B------:R-:W-:Y:S01]  /*1190*/  UMOV UR38, URZ ;  /* 0x0000003f00267c82 */ /* 0x000fe20008000000 */
[----:B------:R-:W-:Y:S02]  /*11a0*/  UMOV UR39, URZ ;  /* 0x0000003f00277c82 */ /* 0x000fe40008000000 */
[----:B------:R-:W-:-:S04]  /*11b0*/  USHF.R.S32.HI UR5, URZ, 0x1f, UR4 ;  /* 0x0000001f3f057899 */ /* 0x000fc80008011404 */
[----:B------:R-:W-:-:S04]  /*11c0*/  ULEA.HI UR5, UR5, UR4, URZ, 0x6 ;  /* 0x0000000405057291 */ /* 0x000fc8000f8f303f */
[----:B------:R-:W-:-:S12]  /*11d0*/  USHF.R.S32.HI UR40, URZ, 0x6, UR5 ;  /* 0x000000063f287899 */ /* 0x000fd80008011405 */
.L_x_288:
[----:B------:R-:W-:Y:S01]  /*11e0*/  LOP3.LUT R0, R18, 0x80, RZ, 0xc0, !PT ;  /* 0x0000008012007812 */ /* 0x000fe200078ec0ff */
[----:B---3--:R-:W3:Y:S01]  /*11f0*/  S2UR UR7, SR_CgaCtaId ;  /* 0x00000000000779c3 */ /* 0x008ee20000008800 */
[----:B------:R-:W-:Y:S02]  /*1200*/  UMOV UR6, 0x400 ;  /* 0x0000040000067882 */ /* 0x000fe40000000000 */
[----:B------:R-:W-:-:S06]  /*1210*/  SHF.R.U32.HI R0, RZ, 0x7, R0 ;  /* 0x00000007ff007819 */ /* 0x000fcc0000011600 */
[----:B----4-:R-:W4:Y:S01]  /*1220*/  SHFL.IDX PT, R0, R0, RZ, 0x1f ;  /* 0x00001fff00007589 */ /* 0x010f2200000e0000 */
[----:B---3--:R-:W-:Y:S01]  /*1230*/  ULEA UR6, UR7, UR6, 0x18 ;  /* 0x0000000607067291 */ /* 0x008fe2000f8ec03f */
[----:B----4-:R-:W-:-:S13]  /*1240*/  R2UR UR4, R0 ;  /* 0x00000000000472ca */ /* 0x010fda00000e0000 */
[----:B------:R-:W-:-:S04]  /*1250*/  ULEA.HI UR5, UR4, UR4, URZ, 0x1 ;  /* 0x0000000404057291 */ /* 0x000fc8000f8f083f */
[----:B------:R-:W-:-:S04]  /*1260*/  ULOP3.LUT UR5, UR5, 0x7fffe, URZ, 0xc0, !UPT ;  /* 0x0007fffe05057892 */ /* 0x000fc8000f8ec03f */
[----:B------:R-:W-:-:S03]  /*1270*/  UIADD3 UR5, UR4, -UR5, URZ ;  /* 0x8000000504057290 */ /* 0x000fc6000fffe03f */
[----:B------:R-:W-:Y:S01]  /*1280*/  ULDC UR4, c[0x0][0x28c] ;  /* 0x0000a30000047ab9 */ /* 0x000fe20000000800 */
[----:B------:R-:W-:Y:S01]  /*1290*/  ULEA UR5, UR5, UR6, 0xd ;  /* 0x0000000605057291 */ /* 0x000fe2000f8e683f */
[----:B------:R-:W-:-:S03]  /*12a0*/  ISETP.LT.AND P0, PT, RZ, UR4, PT ;  /* 0x00000004ff007c0c */ /* 0x000fc6000bf01270 */
[----:B------:R-:W-:-:S04]  /*12b0*/  UIADD3 UR5, UR5, 0x100, URZ ;  /* 0x0000010005057890 */ /* 0x000fc8000fffe03f */
[----:B------:R-:W-:-:S04]  /*12c0*/  USHF.R.U32.HI UR5, URZ, 0x4, UR5 ;  /* 0x000000043f057899 */ /* 0x000fc80008011605 */
[----:B------:R-:W-:Y:S02]  /*12d0*/  ULOP3.LUT UR41, UR5, 0x3fff, URZ, 0xc0, !UPT ;  /* 0x00003fff05297892 */ /* 0x000fe4000f8ec03f */
[----:B-12---:R-:W-:Y:S10]  /*12e0*/  @P0 BRA `(.L_x_17) ;  /* 0x0000000000400947 */ /* 0x006ff40003800000 */
[----:B------:R-:W-:Y:S01]  /*12f0*/  MOV R0, 0x0 ;  /* 0x0000000000007802 */ /* 0x000fe20000000f00 */
[----:B------:R-:W-:Y:S01]  /*1300*/  ULDC.64 UR4, c[0x4][0x68] ;  /* 0x01001a0000047ab9 */ /* 0x000fe20000000a00 */
[----:B------:R-:W-:Y:S01]  /*1310*/  ULDC.64 UR6, c[0x4][0x8] ;  /* 0x0100020000067ab9 */ /* 0x000fe20000000a00 */
[----:B01----:R-:W-:Y:S01]  /*1320*/  IMAD.U32 R4, RZ, RZ, UR4 ;  /* 0x00000004ff047e24 */ /* 0x003fe2000f8e00ff */
[----:B------:R0:W1:Y:S01]  /*1330*/  LDC.64 R14, c[0x4][R0] ;  /* 0x01000000000e7b82 */ /* 0x0000620000000a00 */
[----:B------:R-:W-:Y:S01]  /*1340*/  MOV R5, UR5 ;  /* 0x0000000500057c02 */ /* 0x000fe20008000f00 */
[----:B------:R-:W-:Y:S01]  /*1350*/  ULDC.64 UR4, c[0x4][0x70] ;  /* 0x01001c0000047ab9 */ /* 0x000fe20000000a00 */
[----:B------:R-:W-:Y:S01]  /*1360*/  MOV R10, UR6 ;  /* 0x00000006000a7c02 */ /* 0x000fe20008000f00 */
[----:B------:R-:W-:Y:S01]  /*1370*/  IMAD.U32 R6, RZ, RZ, UR4 ;  /* 0x00000004ff067e24 */ /* 0x000fe2000f8e00ff */
[----:B------:R-:W-:Y:S01]  /*1380*/  MOV R12, 0x1 ;  /* 0x00000001000c7802 */ /* 0x000fe20000000f00 */
[----:B------:R-:W-:-:S02]  /*1390*/  IMAD.U32 R7, RZ, RZ, UR5 ;  /* 0x00000005ff077e24 */ /* 0x000fc4000f8e00ff */
[----:B------:R-:W-:Y:S02]  /*13a0*/  IMAD.U32 R11, RZ, RZ, UR7 ;  /* 0x00000007ff0b7e24 */ /* 0x000fe4000f8e00ff */
[----:B------:R-:W-:Y:S02]  /*13b0*/  IMAD.MOV.U32 R8, RZ, RZ, 0x1e1 ;  /* 0x000001e1ff087424 */ /* 0x000fe400078e00ff */
[----:B0-----:R-:W-:-:S07]  /*13c0*/  IMAD.MOV.U32 R13, RZ, RZ, RZ ;  /* 0x000000ffff0d7224 */ /* 0x001fce00078e00ff */
[----:B------:R-:W-:-:S07]  /*13d0*/  LEPC R20, `(.L_x_17) ;  /* 0x000000001014794e */ /* 0x000fce0000000000 */
[----:B-12--5:R-:W-:Y:S05]  /*13e0*/  CALL.ABS.NOINC R14 ;  /* 0x000000000e007343 */ /* 0x026fea0003c00000 */
.L_x_17:
[----:B------:R-:W-:-:S13]  /*13f0*/  ISETP.NE.AND P0, PT, R168, 0x3, PT ;  /* 0x00000003a800780c */ /* 0x000fda0003f05270 */
[----:B------:R-:W-:Y:S05]  /*1400*/  @!P0 BRA `(.L_x_18) ;  /* 0x0000000000048947 */ /* 0x000fea0003800000 */
[----:B------:R-:W-:Y:S01]  /*1410*/  BPT.TRAP 0x1 ;  /* 0x000000040000795c */ /* 0x000fe20000300000 */
.L_x_18:
[----:B------:R-:W3:Y:S01]  /*1420*/  S2UR UR5, SR_CgaCtaId ;  /* 0x00000000000579c3 */ /* 0x000ee20000008800 */
[----:B------:R-:W-:Y:S01]  /*1430*/  UMOV UR4, 0x400 ;  /* 0x0000040000047882 */ /* 0x000fe20000000000 */
[----:B------:R-:W-:Y:S01]  /*1440*/  IMAD.U32 R3, RZ, RZ, UR39 ;  /* 0x00000027ff037e24 */ /* 0x000fe2000f8e00ff */
[----:B------:R-:W-:-:S04]  /*1450*/  MOV R0, UR38 ;  /* 0x0000002600007c02 */ /* 0x000fc80008000f00 */
[----:B------:R-:W-:Y:S01]  /*1460*/  SHF.L.U32 R0, R0, 0x1f, RZ ;  /* 0x0000001f00007819 */ /* 0x000fe200000006ff */
[----:B---3--:R-:W-:-:S06]  /*1470*/  ULEA UR4, UR5, UR4, 0x18 ;  /* 0x0000000405047291 */ /* 0x008fcc000f8ec03f */
[----:B------:R-:W-:-:S04]  /*1480*/  IMAD.U32 R6, RZ, RZ, UR4 ;  /* 0x00000004ff067e24 */ /* 0x000fc8000f8e00ff */
[----:B------:R-:W-:-:S04]  /*1490*/  IMAD R3, R3, 0x8, R6 ;  /* 0x0000000803037824 */ /* 0x000fc800078e0206 */
[----:B------:R3:W4:Y:S01]  /*14a0*/  SYNCS.PHASECHK.TRANS64.TRYWAIT P1, [R3+URZ], R0 ;  /* 0x00000000030075a7 */ /* 0x000722000802017f */
[----:B------:R-:W-:Y:S05]  /*14b0*/  @!P0 BRA `(.L_x_19) ;  /* 0x0000000000048947 */ /* 0x000fea0003800000 */
[----:B------:R-:W-:Y:S01]  /*14c0*/  BPT.TRAP 0x1 ;  /* 0x000000040000795c */ /* 0x000fe20000300000 */
.L_x_19:
[----:B----4-:R-:W-:Y:S05]  /*14d0*/  @P1 BRA `(.L_x_20) ;  /* 0x0000000000081947 */ /* 0x010fea0003800000 */
[----:B------:R-:W4:Y:S02]  /*14e0*/  SYNCS.PHASECHK.TRANS64.TRYWAIT P1, [R3+URZ], R0 ;  /* 0x00000000030075a7 */ /* 0x000f24000802017f */
[----:B----4-:R-:W-:Y:S05]  /*14f0*/  @!P1 BRA `(.L_x_21) ;  /* 0x0000009400c89947 */ /* 0x010fea0003800000 */
.L_x_20:
[----:B------:R-:W-:-:S04]  /*1500*/  UISETP.LT.AND UP0, UPT, UR40, 0x1, UPT ;  /* 0x000000012800788c */ /* 0x000fc8000bf01270 */
[----:B------:R-:W-:-:S06]  /*1510*/  USEL UR4, UR40, 0x1, UP0 ;  /* 0x0000000128047887 */ /* 0x000fcc0008000000 */
[----:B---34-:R-:W-:Y:S01]  /*1520*/  MOV R0, UR4 ;  /* 0x0000000400007c02 */ /* 0x018fe20008000f00 */
[----:B------:R-:W-:Y:S05]  /*1530*/  WARPSYNC.ALL ;  /* 0x0000000000007948 */ /* 0x000fea0003800000 */
[----:B------:R-:W-:-:S04]  /*1540*/  IADD3 R0, -R0, UR40, RZ ;  /* 0x0000002800007c10 */ /* 0x000fc8000fffe1ff */
[----:B------:R-:W-:Y:S02]  /*1550*/  ISETP.GE.AND P1, PT, R0, 0x1, PT ;  /* 0x000000010000780c */ /* 0x000fe40003f26270 */
[----:B------:R-:W-:Y:S01]  /*1560*/  R2UR UR4, R6 ;  /* 0x00000000060472ca */ /* 0x000fe200000e0000 */
[----:B------:R-:W-:Y:S01]  /*1570*/  WARPGROUP.ARRIVE ;  /* 0x00000000000079c5 */ /* 0x000fe20000000000 */
[----:B------:R-:W-:Y:S01]  /*1580*/  UMOV UR9, 0x40000040 ;  /* 0x4000004000097882 */ /* 0x000fe20000000000 */
[----:B------:R-:W-:Y:S01]  /*1590*/  UMOV UR11, 0x40000040 ;  /* 0x40000040000b7882 */ /* 0x000fe20000000000 */
[----:B------:R-:W-:Y:S01]  /*15a0*/  UMOV UR13, 0x40000040 ;  /* 0x40000040000d7882 */ /* 0x000fe20000000000 */
[----:B------:R-:W-:-:S08]  /*15b0*/  UMOV UR15, UR11 ;  /* 0x0000000b000f7c82 */ /* 0x000fd00008000000 */
[----:B------:R-:W-:-:S04]  /*15c0*/  UIADD3 UR4, UR4, 0x20100, URZ ;  /* 0x0002010004047890 */ /* 0x000fc8000fffe03f */
[----:B------:R-:W-:-:S04]  /*15d0*/  USHF.R.U32.HI UR4, URZ, 0x4, UR4 ;  /* 0x000000043f047899 */ /* 0x000fc80008011604 */
[----:B------:R-:W-:Y:S02]  /*15e0*/  ULOP3.LUT UR5, UR4, 0x3fff, URZ, 0xc0, !UPT ;  /* 0x00003fff04057892 */ /* 0x000fe4000f8ec03f */
[----:B------:R-:W-:Y:S02]  /*15f0*/  ULOP3.LUT UR4, UR41, 0x10000, URZ, 0xfc, !UPT ;  /* 0x0001000029047892 */ /* 0x000fe4000f8efc3f */
[----:B------:R-:W-:Y:S02]  /*1600*/  ULOP3.LUT UR5, UR5, 0x10000, URZ, 0xfc, !UPT ;  /* 0x0001000005057892 */ /* 0x000fe4000f8efc3f */
[----:B------:R-:W-:Y:S02]  /*1610*/  ULEA UR8, UR39, UR4, 0xc ;  /* 0x0000000427087291 */ /* 0x000fe4000f8e603f */
[----:B------:R-:W-:Y:S02]  /*1620*/  ULEA UR6, UR39, UR5, 0xb ;  /* 0x0000000527067291 */ /* 0x000fe4000f8e583f */
[----:B------:R-:W-:-:S05]  /*1630*/  UIADD3 UR12, UR8, 0x400, URZ ;  /* 0x00000400080c7890 */ /* 0x000fca000fffe03f */
[----:B------:R-:W-:Y:S02]  /*1640*/  UMOV UR10, UR6 ;  /* 0x00000006000a7c82 */ /* 0x000fe40008000000 */
[----:B------:R-:W-:Y:S01]  /*1650*/  HGMMA.64x128x8.F32.TF32 R88, gdesc[UR8], RZ, !UPT, gsb0 ;  /* 0x05e00000085879f0 */ /* 0x000fe2000c0028ff */
[----:B------:R-:W-:Y:S02]  /*1660*/  UMOV UR14, UR10 ;  /* 0x0000000a000e7c82 */ /* 0x000fe40008000000 */
[----:B------:R-:W-:Y:S02]  /*1670*/  WARPGROUP.DEPBAR.LE gsb0, 0x0 ;  /* 0x00008000000079c5 */ /* 0x000fe40000010000 */
[----:B------:R-:W-:-:S07]  /*1680*/  WARPGROUP.ARRIVE ;  /* 0x00000000000079c5 */ /* 0x000fce0000000000 */
[----:B------:R-:W-:Y:S01]  /*1690*/  HGMMA.64x128x8.F32.TF32 R24, gdesc[UR12], RZ, !UPT, gsb0 ;  /* 0x05e000000c1879f0 */ /* 0x000fe2000c0028ff */
[----:B------:R-:W-:Y:S02]  /*16a0*/  UIADD3 UR12, UR8, 0x2, URZ ;  /* 0x00000002080c7890 */ /* 0x000fe4000fffe03f */
[----:B------:R-:W-:Y:S01]  /*16b0*/  UIADD3 UR14, UR6, 0x2, URZ ;  /* 0x00000002060e7890 */ /* 0x000fe2000fffe03f */
[----:B------:R-:W-:Y:S01]  /*16c0*/  UMOV UR13, 0x40000040 ;  /* 0x40000040000d7882 */ /* 0x000fe20000000000 */
[----:B------:R-:W-:Y:S01]  /*16d0*/  UMOV UR15, 0x40000040 ;  /* 0x40000040000f7882 */ /* 0x000fe20000000000 */
[----:B------:R-:W-:Y:S02]  /*16e0*/  WARPGROUP.DEPBAR.LE gsb0, 0x0 ;  /* 0x00008000000079c5 */ /* 0x000fe40000010000 */
[----:B------:R-:W-:-:S06]  /*16f0*/  WARPGROUP.ARRIVE ;  /* 0x00000000000079c5 */ /* 0x000fcc0000000000 */
[----:B------:R-:W-:Y:S01]  /*1700*/  HGMMA.64x128x8.F32.TF32 R88, gdesc[UR12], R88, gsb0 ;  /* 0x05e000000c5879f0 */ /* 0x000fe20008002858 */
[----:B------:R-:W-:Y:S01]  /*1710*/  UIADD3 UR12, UR8, 0x402, URZ ;  /* 0x00000402080c7890 */ /* 0x000fe2000fffe03f */
[----:B------:R-:W-:Y:S01]  /*1720*/  UMOV UR13, 0x40000040 ;  /* 0x40000040000d7882 */ /* 0x000fe20000000000 */
[----:B------:R-:W-:Y:S02]  /*1730*/  WARPGROUP.DEPBAR.LE gsb0, 0x0 ;  /* 0x00008000000079c5 */ /* 0x000fe40000010000 */
[----:B------:R-:W-:-:S07]  /*1740*/  WARPGROUP.ARRIVE ;  /* 0x00000000000079c5 */ /* 0x000fce0000000000 */
[----:B------:R-:W-:Y:S01]  /*1750*/  HGMMA.64x128x8.F32.TF32 R24, gdesc[UR12], R24, gsb0 ;  /* 0x05e000000c1879f0 */ /* 0x000fe20008002818 */
        /* <DEDUP_REMOVED lines=71> */
[----:B------:R-:W-:Y:S03]  /*1bd0*/  HGMMA.64x128x8.F32.TF32 R24, gdesc[UR12], R24, gsb0 ;  /* 0x05e000000c1879f0 */ /* 0x000fe60008002818 */
[----:B------:R-:W-:Y:S02]  /*1be0*/  WARPGROUP.DEPBAR.LE gsb0, 0x0 ;  /* 0x00008000000079c5 */ /* 0x000fe40000010000 */
[----:B------:R-:W-:Y:S05]  /*1bf0*/  @!P1 BRA `(.L_x_22) ;  /* 0x0000000800349947 */ /* 0x000fea0003800000 */
[----:B------:R-:W-:Y:S02]  /*1c00*/  UIADD3 UR6, UR39, 0x1, URZ ;  /* 0x0000000127067890 */ /* 0x000fe4000fffe03f */
[----:B------:R-:W-:Y:S02]  /*1c10*/  IMAD.U32 R3, RZ, RZ, UR39 ;  /* 0x00000027ff037e24 */ /* 0x000fe4000f8e00ff */
[----:B------:R-:W-:-:S04]  /*1c20*/  UISETP.NE.AND UP0, UPT, UR6, 0x2, UPT ;  /* 0x000000020600788c */ /* 0x000fc8000bf05270 */
[----:B------:R-:W-:Y:S02]  /*1c30*/  USEL UR7, URZ, 0x1, UP0 ;  /* 0x000000013f077887 */ /* 0x000fe40008000000 */
[----:B------:R-:W-:Y:S02]  /*1c40*/  USEL UR6, UR6, URZ, UP0 ;  /* 0x0000003f06067287 */ /* 0x000fe40008000000 */
[----:B------:R-:W-:-:S06]  /*1c50*/  ULOP3.LUT UR7, UR38, UR7, URZ, 0x3c, !UPT ;  /* 0x0000000726077292 */ /* 0x000fcc000f8e3c3f */
[----:B------:R-:W-:-:S07]  /*1c60*/  IMAD.U32 R7, RZ, RZ, UR7 ;  /* 0x00000007ff077e24 */ /* 0x000fce000f8e00ff */
.L_x_29:
[----:B------:R-:W-:Y:S05]  /*1c70*/  @!P0 BRA `(.L_x_23) ;  /* 0x0000000000048947 */ /* 0x000fea0003800000 */
[----:B------:R-:W-:Y:S01]  /*1c80*/  BPT.TRAP 0x1 ;  /* 0x000000040000795c */ /* 0x000fe20000300000 */
.L_x_23:
[----:B------:R-:W3:Y:S01]  /*1c90*/  S2UR UR8, SR_CgaCtaId ;  /* 0x00000000000879c3 */ /* 0x000ee20000008800 */
[----:B------:R-:W-:Y:S01]  /*1ca0*/  UMOV UR7, 0x400 ;  /* 0x0000040000077882 */ /* 0x000fe20000000000 */
[----:B01----:R-:W-:Y:S02]  /*1cb0*/  MOV R5, UR6 ;  /* 0x0000000600057c02 */ /* 0x003fe40008000f00 */
[----:B------:R-:W-:Y:S01]  /*1cc0*/  SHF.L.U32 R4, R7, 0x1f, RZ ;  /* 0x0000001f07047819 */ /* 0x000fe200000006ff */
[----:B---3--:R-:W-:-:S06]  /*1cd0*/  ULEA UR7, UR8, UR7, 0x18 ;  /* 0x0000000708077291 */ /* 0x008fcc000f8ec03f */
[----:B------:R-:W-:-:S04]  /*1ce0*/  IMAD.U32 R6, RZ, RZ, UR7 ;  /* 0x00000007ff067e24 */ /* 0x000fc8000f8e00ff */
[----:B------:R-:W-:-:S04]  /*1cf0*/  IMAD R5, R5, 0x8, R6 ;  /* 0x0000000805057824 */ /* 0x000fc800078e0206 */
[----:B------:R0:W1:Y:S01]  /*1d00*/  SYNCS.PHASECHK.TRANS64.TRYWAIT P1, [R5+URZ], R4 ;  /* 0x00000004050075a7 */ /* 0x000062000802017f */
[----:B------:R-:W-:Y:S05]  /*1d10*/  @!P0 BRA `(.L_x_24) ;  /* 0x0000000000048947 */ /* 0x000fea0003800000 */
[----:B------:R-:W-:Y:S01]  /*1d20*/  BPT.TRAP 0x1 ;  /* 0x000000040000795c */ /* 0x000fe20000300000 */
.L_x_24:
[----:B-1----:R-:W-:Y:S05]  /*1d30*/  @P1 BRA `(.L_x_25) ;  /* 0x0000000000081947 */ /* 0x002fea0003800000 */
[----:B------:R-:W1:Y:S02]  /*1d40*/  SYNCS.PHASECHK.TRANS64.TRYWAIT P1, [R5+URZ], R4 ;  /* 0x00000004050075a7 */ /* 0x000e64000802017f */
[----:B-1----:R-:W-:Y:S05]  /*1d50*/  @!P1 BRA `(.L_x_26) ;  /* 0x0000008c00c49947 */ /* 0x002fea0003800000 */
.L_x_25:
[----:B------:R-:W-:Y:S01]  /*1d60*/  ULEA UR10, UR6, UR4, 0xc ;  /* 0x00000004060a7291 */ /* 0x000fe2000f8e603f */
[----:B------:R-:W-:Y:S01]  /*1d70*/  WARPGROUP.ARRIVE ;  /* 0x00000000000079c5 */ /* 0x000fe20000000000 */
[----:B------:R-:W-:Y:S01]  /*1d80*/  ULEA UR8, UR6, UR5, 0xb ;  /* 0x0000000506087291 */ /* 0x000fe2000f8e583f */
[----:B------:R-:W-:Y:S01]  /*1d90*/  UMOV UR13, 0x40000040 ;  /* 0x40000040000d7882 */ /* 0x000fe20000000000 */
[----:B------:R-:W-:-:S03]  /*1da0*/  UMOV UR15, 0x40000040 ;  /* 0x40000040000f7882 */ /* 0x000fc60000000000 */
[----:B------:R-:W-:Y:S02]  /*1db0*/  UMOV UR12, UR10 ;  /* 0x0000000a000c7c82 */ /* 0x000fe40008000000 */
[----:B------:R-:W-:Y:S02]  /*1dc0*/  UMOV UR14, UR8 ;  /* 0x00000008000e7c82 */ /* 0x000fe40008000000 */
        /* <DEDUP_REMOVED lines=92> */
[----:B------:R-:W-:Y:S01]  /*2390*/  BPT.TRAP 0x1 ;  /* 0x000000040000795c */ /* 0x000fe20000300000 */
.L_x_27:
[----:B------:R-:W-:-:S13]  /*23a0*/  ISETP.NE.AND P1, PT, R22, RZ, PT ;  /* 0x000000ff1600720c */ /* 0x000fda0003f25270 */
[----:B01----:R-:W-:-:S05]  /*23b0*/  @P1 LEA R4, R3, R6, 0x3 ;  /* 0x0000000603041211 */ /* 0x003fca00078e18ff */
[----:B------:R-:W-:-:S05]  /*23c0*/  @P1 VIADD R5, R4, 0x10 ;  /* 0x0000001004051836 */ /* 0x000fca0000000000 */
[----:B------:R-:W-:-:S04]  /*23d0*/  @P1 PRMT R5, R152, 0x654, R5 ;  /* 0x0000065498051816 */ /* 0x000fc80000000005 */
[----:B------:R0:W-:Y:S01]  /*23e0*/  @P1 SYNCS.ARRIVE.TRANS64.RED.A1T0 RZ, [R5+URZ], RZ ;  /* 0x000000ff05ff19a7 */ /* 0x0001e2000810043f */
[----:B------:R-:W-:-:S13]  /*23f0*/  ISETP.GT.U32.AND P1, PT, R19, 0x1, PT ;  /* 0x000000011300780c */ /* 0x000fda0003f24070 */
[----:B0-----:R-:W-:Y:S05]  /*2400*/  @P1 BRA `(.L_x_28) ;  /* 0x0000000000041947 */ /* 0x001fea0003800000 */
[----:B------:R-:W-:Y:S01]  /*2410*/  BPT.TRAP 0x1 ;  /* 0x000000040000795c */ /* 0x000fe20000300000 */
.L_x_28:
[----:B------:R-:W-:Y:S01]  /*2420*/  UIADD3 UR6, UR6, 0x1, URZ ;  /* 0x0000000106067890 */ /* 0x000fe2000fffe03f */
[C---:B------:R-:W-:Y:S01]  /*2430*/  ISETP.GT.AND P2, PT, R0.reuse, 0x1, PT ;  /* 0x000000010000780c */ /* 0x040fe20003f44270 */
[----:B------:R-:W-:Y:S01]  /*2440*/  VIADD R3, R3, 0x1 ;  /* 0x0000000103037836 */ /* 0x000fe20000000000 */
[----:B------:R-:W-:Y:S01]  /*2450*/  IADD3 R0, R0, -0x1, RZ ;  /* 0xffffffff00007810 */ /* 0x000fe20007ffe0ff */
[----:B------:R-:W-:-:S03]  /*2460*/  UISETP.NE.AND UP0, UPT, UR6, 0x2, UPT ;  /* 0x000000020600788c */ /* 0x000fc6000bf05270 */
[C---:B------:R-:W-:Y:S01]  /*2470*/  ISETP.NE.AND P1, PT, R3.reuse, 0x2, PT ;  /* 0x000000020300780c */ /* 0x040fe20003f25270 */
[----:B------:R-:W-:Y:S02]  /*2480*/  USEL UR7, URZ, 0x1, UP0 ;  /* 0x000000013f077887 */ /* 0x000fe40008000000 */
[----:B------:R-:W-:Y:S01]  /*2490*/  USEL UR6, UR6, URZ, UP0 ;  /* 0x0000003f06067287 */ /* 0x000fe20008000000 */
[----:B------:R-:W-:-:S03]  /*24a0*/  SEL R3, R3, RZ, P1 ;  /* 0x000000ff03037207 */ /* 0x000fc60000800000 */
[----:B------:R-:W-:Y:S01]  /*24b0*/  LOP3.LUT R7, R7, UR7, RZ, 0x3c, !PT ;  /* 0x0000000707077c12 */ /* 0x000fe2000f8e3cff */
[----:B------:R-:W-:Y:S07]  /*24c0*/  @P2 BRA `(.L_x_29) ;  /* 0xfffffff400e82947 */ /* 0x000fee000383ffff */
.L_x_22:
[----:B------:R-:W3:Y:S02]  /*24d0*/  LDC R0, c[0x0][0x28c] ;  /* 0x0000a300ff007b82 */ /* 0x000ee40000000800 */
[----:B---3--:R-:W-:-:S13]  /*24e0*/  ISETP.GE.AND P1, PT, R0, 0x1, PT ;  /* 0x000000010000780c */ /* 0x008fda0003f26270 */
[----:B------:R-:W-:Y:S05]  /*24f0*/  @!P1 BRA `(.L_x_30) ;  /* 0x0000000000409947 */ /* 0x000fea0003800000 */
[----:B------:R-:W-:Y:S05]  /*2500*/  @!P0 BRA `(.L_x_31) ;  /* 0x0000000000048947 */ /* 0x000fea0003800000 */
[----:B------:R-:W-:Y:S01]  /*2510*/  BPT.TRAP 0x1 ;  /* 0x000000040000795c */ /* 0x000fe20000300000 */
.L_x_31:
[----:B------:R-:W-:Y:S01]  /*2520*/  ISETP.NE.AND P0, PT, R22, RZ, PT ;  /* 0x000000ff1600720c */ /* 0x000fe20003f05270 */
[----:B------:R-:W-:-:S12]  /*2530*/  UISETP.LT.AND UP1, UPT, UR40, 0x1, UPT ;  /* 0x000000012800788c */ /* 0x000fd8000bf21270 */
[----:B------:R-:W-:-:S05]  /*2540*/  VOTEU.ANY UP0, P0 ;  /* 0x00000000003f7886 */ /* 0x000fca0000000100 */
[----:B------:R-:W-:-:S04]  /*2550*/  @UP0 USEL UR4, UR40, 0x1, UP1 ;  /* 0x0000000128040887 */ /* 0x000fc80008800000 */
[----:B------:R-:W-:-:S06]  /*2560*/  @UP0 UIADD3 UR4, UR39, UR40, -UR4 ;  /* 0x0000002827040290 */ /* 0x000fcc000fffe804 */
[----:B------:R-:W-:-:S04]  /*2570*/  IMAD.U32 R0, RZ, RZ, UR4 ;  /* 0x00000004ff007e24 */ /* 0x000fc8000f8e00ff */
[----:B------:R-:W-:-:S05]  /*2580*/  @P0 IMAD.SHL.U32 R0, R0, 0x8, RZ ;  /* 0x0000000800000824 */ /* 0x000fca00078e00ff */
[----:B------:R-:W-:-:S04]  /*2590*/  @P0 LOP3.LUT R0, R0, 0x8, RZ, 0xc0, !PT ;  /* 0x0000000800000812 */ /* 0x000fc800078ec0ff */
[----:B------:R-:W-:-:S04]  /*25a0*/  @P0 IADD3 R3, R6, 0x10, R0 ;  /* 0x0000001006030810 */ /* 0x000fc80007ffe000 */
[----:B------:R-:W-:-:S04]  /*25b0*/  @P0 PRMT R3, R152, 0x654, R3 ;  /* 0x0000065498030816 */ /* 0x000fc80000000003 */
[----:B------:R3:W-:Y:S01]  /*25c0*/  @P0 SYNCS.ARRIVE.TRANS64.RED.A1T0 RZ, [R3+URZ], RZ ;  /* 0x000000ff03ff09a7 */ /* 0x0007e2000810043f */
[----:B------:R-:W-:-:S13]  /*25d0*/  ISETP.GT.U32.AND P0, PT, R19, 0x1, PT ;  /* 0x000000011300780c */ /* 0x000fda0003f04070 */
[----:B---3--:R-:W-:Y:S05]  /*25e0*/  @P0 BRA `(.L_x_30) ;  /* 0x0000000000040947 */ /* 0x008fea0003800000 */
[----:B------:R-:W-:Y:S01]  /*25f0*/  BPT.TRAP 0x1 ;  /* 0x000000040000795c */ /* 0x000fe20000300000 */
.L_x_30:
[----:B------:R-:W3:Y:S01]  /*2600*/  LDC R6, c[0x0][0x288] ;  /* 0x0000a200ff067b82 */ /* 0x000ee20000000800 */
[--C-:B------:R-:W-:Y:S01]  /*2610*/  SHF.R.U32.HI R0, RZ, 0x2, R18.reuse ;  /* 0x00000002ff007819 */ /* 0x100fe20000011612 */
[----:B------:R-:W-:Y:S01]  /*2620*/  UIADD3 UR39, UR40, UR39, URZ ;  /* 0x0000002728277290 */ /* 0x000fe2000fffe03f */
[----:B01----:R-:W-:Y:S01]  /*2630*/  SHF.R.U32.HI R5, RZ, 0x7, R18 ;  /* 0x00000007ff057819 */ /* 0x003fe20000011612 */
[----:B------:R-:W-:Y:S01]  /*2640*/  IMAD.SHL.U32 R13, R154, 0x80, RZ ;  /* 0x000000809a0d7824 */ /* 0x000fe200078e00ff */
[----:B------:R-:W-:Y:S01]  /*2650*/  LOP3.LUT R4, R18, 0x60, RZ, 0xc0, !PT ;  /* 0x0000006012047812 */ /* 0x000fe200078ec0ff */
[----:B------:R-:W-:Y:S01]  /*2660*/  USHF.R.U32.HI UR4, URZ, 0x1, UR39 ;  /* 0x000000013f047899 */ /* 0x000fe20008011627 */
[----:B------:R-:W-:Y:S01]  /*2670*/  LOP3.LUT R3, R0, 0x7, RZ, 0xc0, !PT ;  /* 0x0000000700037812 */ /* 0x000fe200078ec0ff */
[----:B------:R-:W-:Y:S01]  /*2680*/  ULDC UR8, c[0x0][0x284] ;  /* 0x0000a10000087ab9 */ /* 0x000fe20000000800 */
[----:B------:R-:W-:Y:S01]  /*2690*/  LOP3.LUT R0, R5, 0x1, RZ, 0xc0, !PT ;  /* 0x0000000105007812 */ /* 0x000fe200078ec0ff */
[----:B------:R-:W-:Y:S01]  /*26a0*/  ULOP3.LUT UR4, UR4, 0x1, URZ, 0xc0, !UPT ;  /* 0x0000000104047892 */ /* 0x000fe2000f8ec03f */
[----:B------:R-:W-:Y:S01]  /*26b0*/  SHF.R.U32.HI R10, RZ, 0x1, R4 ;  /* 0x00000001ff0a7819 */ /* 0x000fe20000011604 */
[----:B------:R-:W-:Y:S01]  /*26c0*/  UISETP.GT.U32.AND UP1, UPT, UR39, 0x1, UPT ;  /* 0x000000012700788c */ /* 0x000fe2000bf24070 */
[----:B------:R-:W-:Y:S01]  /*26d0*/  SHF.L.U32 R4, R0, 0x6, RZ ;  /* 0x0000000600047819 */ /* 0x000fe200000006ff */
[----:B------:R-:W-:Y:S01]  /*26e0*/  UISETP.NE.U32.AND UP0, UPT, UR4, 0x1, UPT ;  /* 0x000000010400788c */ /* 0x000fe2000bf05070 */
[--C-:B------:R-:W-:Y:S01]  /*26f0*/  IADD3 R5, RZ, -R10, -R3.reuse ;  /* 0x8000000aff057210 */ /* 0x100fe20007ffe803 */
[----:B------:R-:W-:Y:S01]  /*2700*/  ULDC.64 UR6, c[0x0][0x5d0] ;  /* 0x0001740000067ab9 */ /* 0x000fe20000000a00 */
[----:B--2---:R-:W-:Y:S01]  /*2710*/  LOP3.LUT R157, R4, 0x40, R3, 0xe2, !PT ;  /* 0x00000040049d7812 */ /* 0x004fe200078ee203 */
[----:B------:R-:W-:Y:S01]  /*2720*/  UISETP.LT.U32.AND UP1, UPT, UR40, 0x2, UP1 ;  /* 0x000000022800788c */ /* 0x000fe20008f21070 */
[----:B------:R-:W-:Y:S01]  /*2730*/  LOP3.LUT R3, R18, 0x3, RZ, 0xc0, !PT ;  /* 0x0000000312037812 */ /* 0x000fe200078ec0ff */
[----:B------:R-:W-:Y:S01]  /*2740*/  UISETP.GT.U32.AND UP0, UPT, UR40, 0x1, !UP0 ;  /* 0x000000012800788c */ /* 0x000fe2000c704070 */
[----:B------:R-:W-:Y:S01]  /*2750*/  SHF.R.S32.HI R21, RZ, 0x1f, R23 ;  /* 0x0000001fff157819 */ /* 0x000fe20000011417 */
[----:B------:R-:W-:Y:S01]  /*2760*/  IMAD R0, R0, -0x40, R5 ;  /* 0xffffffc000007824 */ /* 0x000fe200078e0205 */
[----:B------:R-:W-:Y:S01]  /*2770*/  USEL UR5, URZ, 0x1, !UP1 ;  /* 0x000000013f057887 */ /* 0x000fe2000c800000 */
[----:B---3--:R-:W-:Y:S01]  /*2780*/  IMAD R12, R3, -0x2, R6 ;  /* 0xfffffffe030c7824 */ /* 0x008fe200078e0206 */
[----:B------:R-:W-:Y:S01]  /*2790*/  ISETP.GE.AND P0, PT, R13, R6, PT ;  /* 0x000000060d00720c */ /* 0x000fe20003f06270 */
[----:B------:R-:W-:Y:S01]  /*27a0*/  IMAD.SHL.U32 R6, R18, 0x2, RZ ;  /* 0x0000000212067824 */ /* 0x000fe200078e00ff */
[----:B------:R-:W-:Y:S01]  /*27b0*/  SHF.L.U32 R3, R153, 0x8, RZ ;  /* 0x0000000899037819 */ /* 0x000fe200000006ff */
[----:B------:R-:W-:Y:S01]  /*27c0*/  IMAD R4, R21, UR6, RZ ;  /* 0x0000000615047c24 */ /* 0x000fe2000f8e02ff */
[----:B------:R-:W-:Y:S01]  /*27d0*/  USEL UR4, URZ, 0x1, !UP0 ;  /* 0x000000013f047887 */ /* 0x000fe2000c000000 */
[----:B------:R-:W-:Y:S01]  /*27e0*/  IMAD.WIDE R8, R153, 0x100, RZ ;  /* 0x0000010099087825 */ /* 0x000fe200078e02ff */
[----:B------:R-:W-:Y:S01]  /*27f0*/  ISETP.GE.OR P0, PT, R3, UR8, P0 ;  /* 0x0000000803007c0c */ /* 0x000fe20008706670 */
[----:B------:R-:W-:Y:S01]  /*2800*/  ULOP3.LUT UR39, UR39, 0x1, URZ, 0xc0, !UPT ;  /* 0x0000000127277892 */ /* 0x000fe2000f8ec03f */
[----:B------:R-:W-:Y:S01]  /*2810*/  LOP3.LUT R6, R13, 0x6, R6, 0xf8, !PT ;  /* 0x000000060d067812 */ /* 0x000fe200078ef806 */
[----:B------:R-:W-:Y:S01]  /*2820*/  IMAD R11, R23, UR7, R4 ;  /* 0x00000007170b7c24 */ /* 0x000fe2000f8e0204 */
[----:B------:R-:W-:Y:S01]  /*2830*/  ULOP3.LUT UR38, UR4, UR38, UR5, 0x96, !UPT ;  /* 0x0000002604267292 */ /* 0x000fe2000f8e9605 */
[----:B------:R-:W-:Y:S01]  /*2840*/  IADD3 R3, -R3, UR8, R0 ;  /* 0x0000000803037c10 */ /* 0x000fe2000fffe100 */
[----:B------:R-:W-:Y:S01]  /*2850*/  IMAD.IADD R0, R12, 0x1, -R13 ;  /* 0x000000010c007824 */ /* 0x000fe200078e0a0d */
[----:B------:R-:W-:-:S02]  /*2860*/  SHF.R.S32.HI R7, RZ, 0x1f, R6 ;  /* 0x0000001fff077819 */ /* 0x000fc40000011406 */
[----:B------:R-:W-:Y:S02]  /*2870*/  LOP3.LUT R157, R8, R157, R10, 0xfe, !PT ;  /* 0x0000009d089d7212 */ /* 0x000fe400078efe0a */
[----:B------:R-:W-:Y:S01]  /*2880*/  MOV R153, 0xffffffff ;  /* 0xffffffff00997802 */ /* 0x000fe20000000f00 */
[----:B------:R-:W-:-:S04]  /*2890*/  IMAD.WIDE.U32 R4, R23, UR6, R6 ;  /* 0x0000000617047c25 */ /* 0x000fc8000f8e0006 */
[----:B------:R-:W-:Y:S02]  /*28a0*/  IMAD.IADD R11, R5, 0x1, R11 ;  /* 0x00000001050b7824 */ /* 0x000fe400078e020b */
[----:B------:R-:W-:Y:S01]  /*28b0*/  IMAD.MOV.U32 R10, RZ, RZ, R4 ;  /* 0x000000ffff0a7224 */ /* 0x000fe200078e0004 */
[----:B------:R-:W-:Y:S06]  /*28c0*/  @P0 BRA `(.L_x_32) ;  /* 0x0000006400840947 */ /* 0x000fec0003800000 */
[----:B------:R-:W0:Y:S01]  /*28d0*/  LDC.64 R4, c[0x0][0x5c8] ;  /* 0x00017200ff047b82 */ /* 0x000e220000000a00 */
[----:B-----5:R-:W-:Y:S01]  /*28e0*/  FSETP.NEU.AND P1, PT, R156, RZ, PT ;  /* 0x000000ff9c00720b */ /* 0x020fe20003f2d000 */
[----:B------:R-:W-:Y:S01]  /*28f0*/  BSSY B0, `(.L_x_32) ;  /* 0x000065e000007945 */ /* 0x000fe20003800000 */
[----:B------:R-:W-:-:S04]  /*2900*/  ISETP.GT.AND P0, PT, R3, RZ, PT ;  /* 0x000000ff0300720c */ /* 0x000fc80003f04270 */
[----:B------:R-:W-:Y:S01]  /*2910*/  ISETP.GT.AND P3, PT, R0, RZ, P0 ;  /* 0x000000ff0000720c */ /* 0x000fe20000764270 */
[-C--:B0-----:R-:W-:Y:S02]  /*2920*/  IMAD R12, R9, R4.reuse, RZ ;  /* 0x00000004090c7224 */ /* 0x081fe400078e02ff */
[----:B------:R-:W-:-:S04]  /*2930*/  IMAD.WIDE.U32 R170, R157, R4, R10 ;  /* 0x000000049daa7225 */ /* 0x000fc800078e000a */
[----:B------:R-:W-:-:S04]  /*2940*/  IMAD R11, R157, R5, R12 ;  /* 0x000000059d0b7224 */ /* 0x000fc800078e020c */
[----:B------:R-:W-:Y:S01]  /*2950*/  IMAD.IADD R173, R171, 0x1, R11 ;  /* 0x00000001abad7824 */ /* 0x000fe200078e020b */
[----:B------:R-:W-:Y:S06]  /*2960*/  @!P1 BRA `(.L_x_33) ;  /* 0x0000004800349947 */ /* 0x000fec0003800000 */
[----:B------:R-:W0:Y:S01]  /*2970*/  LDC.64 R14, c[0x0][0x5b8] ;  /* 0x00016e00ff0e7b82 */ /* 0x000e220000000a00 */
[----:B------:R-:W-:-:S07]  /*2980*/  ULDC.64 UR4, c[0x0][0x5c0] ;  /* 0x0001700000047ab9 */ /* 0x000fce0000000a00 */
[----:B------:R-:W1:Y:S08]  /*2990*/  LDC.64 R158, c[0x0][0x5b0] ;  /* 0x00016c00ff9e7b82 */ /* 0x000e700000000a00 */
[----:B------:R-:W2:Y:S01]  /*29a0*/  LDC.64 R10, c[0x0][0x5a8] ;  /* 0x00016a00ff0a7b82 */ /* 0x000ea20000000a00 */
[-C--:B0-----:R-:W-:Y:S02]  /*29b0*/  IMAD R12, R21, R14.reuse, RZ ;  /* 0x0000000e150c7224 */ /* 0x081fe400078e02ff */
[----:B------:R-:W-:-:S04]  /*29c0*/  IMAD.WIDE.U32 R160, R23, R14, R6 ;  /* 0x0000000e17a07225 */ /* 0x000fc800078e0006 */
[----:B------:R-:W-:Y:S02]  /*29d0*/  IMAD R15, R23, R15, R12 ;  /* 0x0000000f170f7224 */ /* 0x000fe400078e020c */
[-C--:B-1----:R-:W-:Y:S02]  /*29e0*/  IMAD R12, R9, R158.reuse, RZ ;  /* 0x0000009e090c7224 */ /* 0x082fe400078e02ff */
[----:B------:R-:W-:Y:S01]  /*29f0*/  IMAD.MOV.U32 R20, RZ, RZ, R160 ;  /* 0x000000ffff147224 */ /* 0x000fe200078e00a0 */
[----:B------:R-:W-:Y:S01]  /*2a00*/  IADD3 R21, R161, R15, RZ ;  /* 0x0000000fa1157210 */ /* 0x000fe20007ffe0ff */
[C---:B------:R-:W-:Y:S02]  /*2a10*/  IMAD R171, R157.reuse, R159, R12 ;  /* 0x0000009f9dab7224 */ /* 0x040fe400078e020c */
[----:B------:R-:W-:-:S04]  /*2a20*/  IMAD.WIDE.U32 R12, R157, R158, R20 ;  /* 0x0000009e9d0c7225 */ /* 0x000fc800078e0014 */
[----:B------:R-:W-:Y:S01]  /*2a30*/  IMAD.IADD R13, R13, 0x1, R171 ;  /* 0x000000010d0d7824 */ /* 0x000fe200078e02ab */
[----:B--2---:R-:W-:-:S04]  /*2a40*/  LEA R164, P1, R12, R10, 0x2 ;  /* 0x0000000a0ca47211 */ /* 0x004fc800078210ff */
[----:B------:R-:W-:-:S05]  /*2a50*/  LEA.HI.X R165, R12, R11, R13, 0x2, P1 ;  /* 0x0000000b0ca57211 */ /* 0x000fca00008f140d */
[----:B------:R0:W2:Y:S01]  /*2a60*/  @P3 LDG.E.LTC128B R169, desc[UR36][R164.64] ;  /* 0x00000024a4a93981 */ /* 0x0000a2000c1e1920 */
[----:B------:R-:W-:Y:S01]  /*2a70*/  IMAD.WIDE.U32 R162, R157, R158, R6 ;  /* 0x0000009e9da27225 */ /* 0x000fe200078e0006 */
[----:B------:R-:W-:Y:S01]  /*2a80*/  LEA R12, P1, R170, UR4, 0x2 ;  /* 0x00000004aa0c7c11 */ /* 0x000fe2000f8210ff */
[----:B------:R-:W-:Y:S01]  /*2a90*/  BSSY B1, `(.L_x_34) ;  /* 0x0000016000017945 */ /* 0x000fe20003800000 */
[----:B------:R-:W-:Y:S02]  /*2aa0*/  ISETP.GT.AND P5, PT, R0, 0x1, P0 ;  /* 0x000000010000780c */ /* 0x000fe400007a4270 */
[----:B------:R-:W-:Y:S02]  /*2ab0*/  IADD3 R163, R171, R163, RZ ;  /* 0x000000a3aba37210 */ /* 0x000fe40007ffe0ff */
[----:B------:R-:W-:Y:S01]  /*2ac0*/  LEA.HI.X R13, R170, UR5, R173, 0x2, P1 ;  /* 0x00000005aa0d7c11 */ /* 0x000fe200088f14ad */
[----:B------:R-:W-:Y:S01]  /*2ad0*/  IMAD.WIDE.U32 R166, R23, R14, R162 ;  /* 0x0000000e17a67225 */ /* 0x000fe200078e00a2 */
[----:B------:R-:W-:-:S03]  /*2ae0*/  SHF.L.U64.HI R163, R158, 0x3, R159 ;  /* 0x000000039ea37819 */ /* 0x000fc6000001029f */
[----:B------:R-:W-:Y:S01]  /*2af0*/  IMAD.SHL.U32 R162, R158, 0x8, RZ ;  /* 0x000000089ea27824 */ /* 0x000fe200078e00ff */
[----:B0-----:R-:W-:Y:S01]  /*2b00*/  LEA R164, P1, R166, R10, 0x2 ;  /* 0x0000000aa6a47211 */ /* 0x001fe200078210ff */
[----:B------:R-:W-:Y:S02]  /*2b10*/  IMAD.IADD R154, R15, 0x1, R167 ;  /* 0x000000010f9a7824 */ /* 0x000fe400078e02a7 */
[----:B------:R-:W-:-:S05]  /*2b20*/  IMAD.WIDE.U32 R174, R157, R158, R162 ;  /* 0x0000009e9dae7225 */ /* 0x000fca00078e00a2 */
[----:B------:R-:W-:Y:S01]  /*2b30*/  IADD3 R171, R171, R175, RZ ;  /* 0x000000afabab7210 */ /* 0x000fe20007ffe0ff */
[----:B--2---:R-:W-:-:S04]  /*2b40*/  FMUL R165, R169, R156 ;  /* 0x0000009ca9a57220 */ /* 0x004fc80000400000 */
[----:B------:R-:W-:Y:S01]  /*2b50*/  FFMA R167, R88, R155, R165 ;  /* 0x0000009b58a77223 */ /* 0x000fe200000000a5 */
[----:B------:R-:W-:Y:S02]  /*2b60*/  LEA.HI.X R165, R166, R11, R154, 0x2, P1 ;  /* 0x0000000ba6a57211 */ /* 0x000fe400008f149a */
[----:B------:R-:W-:Y:S02]  /*2b70*/  IADD3 R154, P4, R160, R174, RZ ;  /* 0x000000aea09a7210 */ /* 0x000fe40007f9e0ff */
[----:B------:R-:W-:Y:S01]  /*2b80*/  ISETP.GT.AND P1, PT, R3, 0x8, PT ;  /* 0x000000080300780c */ /* 0x000fe20003f24270 */
[----:B------:R0:W-:Y:S01]  /*2b90*/  @P3 STG.E desc[UR36][R12.64], R167 ;  /* 0x000000a70c003986 */ /* 0x0001e2000c101924 */
[----:B------:R-:W-:Y:S01]  /*2ba0*/  LEA R172, P3, R154, R10, 0x2 ;  /* 0x0000000a9aac7211 */ /* 0x000fe200078610ff */
[----:B------:R-:W-:Y:S01]  /*2bb0*/  IMAD.X R166, R171, 0x1, R21, P4 ;  /* 0x00000001aba67824 */ /* 0x000fe200020e0615 */
[----:B------:R-:W-:Y:S01]  /*2bc0*/  ISETP.GT.AND P2, PT, R0, RZ, P1 ;  /* 0x000000ff0000720c */ /* 0x000fe20000f44270 */
[----:B------:R-:W-:-:S12]  /*2bd0*/  @!P5 BRA `(.L_x_35) ;  /* 0x000000000004d947 */ /* 0x000fd80003800000 */
[----:B------:R1:W5:Y:S02]  /*2be0*/  LDG.E.LTC128B R169, desc[UR36][R164.64+0x4] ;  /* 0x00000424a4a97981 */ /* 0x000364000c1e1920 */
.L_x_35:
[----:B------:R-:W-:Y:S05]  /*2bf0*/  BSYNC B1 ;  /* 0x0000000000017941 */ /* 0x000fea0003800000 */
.L_x_34:
[----:B-----5:R-:W-:Y:S01]  /*2c00*/  FMUL R88, R169, R156 ;  /* 0x0000009ca9587220 */ /* 0x020fe20000400000 */
[----:B------:R-:W-:Y:S01]  /*2c10*/  IMAD.MOV.U32 R177, RZ, RZ, R169 ;  /* 0x000000ffffb17224 */ /* 0x000fe200078e00a9 */
[----:B------:R-:W-:Y:S02]  /*2c20*/  LEA.HI.X R173, R154, R11, R166, 0x2, P3 ;  /* 0x0000000b9aad7211 */ /* 0x000fe400018f14a6 */
[----:B------:R-:W-:-:S05]  /*2c30*/  FFMA R179, R89, R155, R88 ;  /* 0x0000009b59b37223 */ /* 0x000fca0000000058 */
[----:B------:R2:W-:Y:S04]  /*2c40*/  @P5 STG.E desc[UR36][R12.64+0x4], R179 ;  /* 0x000004b30c005986 */ /* 0x0005e8000c101924 */
[----:B------:R-:W3:Y:S01]  /*2c50*/  @P2 LDG.E.LTC128B R177, desc[UR36][R172.64] ;  /* 0x00000024acb12981 */ /* 0x000ee2000c1e1920 */
[----:B------:R-:W-:Y:S01]  /*2c60*/  IADD3 R174, P3, R6, R174, RZ ;  /* 0x000000ae06ae7210 */ /* 0x000fe20007f7e0ff */
[C---:B0-----:R-:W-:Y:S01]  /*2c70*/  IMAD.SHL.U32 R167, R4.reuse, 0x20, RZ ;  /* 0x0000002004a77824 */ /* 0x041fe200078e00ff */
[----:B------:R-:W-:Y:S01]  /*2c80*/  SHF.L.U64.HI R169, R4, 0x5, R5 ;  /* 0x0000000504a97819 */ /* 0x000fe20000010205 */
[----:B------:R-:W-:Y:S01]  /*2c90*/  BSSY B1, `(.L_x_36) ;  /* 0x000000e000017945 */ /* 0x000fe20003800000 */
[----:B------:R-:W-:Y:S02]  /*2ca0*/  IADD3.X R175, R7, R171, RZ, P3, !PT ;  /* 0x000000ab07af7210 */ /* 0x000fe40001ffe4ff */
[----:B------:R-:W-:-:S02]  /*2cb0*/  IADD3 R170, P4, R167, R12, RZ ;  /* 0x0000000ca7aa7210 */ /* 0x000fc40007f9e0ff */
[----:B------:R-:W-:Y:S01]  /*2cc0*/  ISETP.GT.AND P3, PT, R0, 0x1, P1 ;  /* 0x000000010000780c */ /* 0x000fe20000f64270 */
[----:B------:R-:W-:Y:S01]  /*2cd0*/  IMAD.WIDE.U32 R174, R23, R14, R174 ;  /* 0x0000000e17ae7225 */ /* 0x000fe200078e00ae */
[----:B------:R-:W-:-:S03]  /*2ce0*/  IADD3.X R171, R169, R13, RZ, P4, !PT ;  /* 0x0000000da9ab7210 */ /* 0x000fc600027fe4ff */
[----:B------:R-:W-:Y:S01]  /*2cf0*/  IMAD.IADD R89, R15, 0x1, R175 ;  /* 0x000000010f597824 */ /* 0x000fe200078e02af */
[----:B------:R-:W-:-:S04]  /*2d00*/  LEA R88, P5, R174, R10, 0x2 ;  /* 0x0000000aae587211 */ /* 0x000fc800078a10ff */
[----:B------:R-:W-:Y:S01]  /*2d10*/  LEA.HI.X R89, R174, R11, R89, 0x2, P5 ;  /* 0x0000000bae597211 */ /* 0x000fe200028f1459 */
[----:B---3--:R-:W-:-:S04]  /*2d20*/  FMUL R175, R177, R156 ;  /* 0x0000009cb1af7220 */ /* 0x008fc80000400000 */
[----:B------:R-:W-:-:S05]  /*2d30*/  FFMA R175, R90, R155, R175 ;  /* 0x0000009b5aaf7223 */ /* 0x000fca00000000af */
[----:B------:R2:W-:Y:S01]  /*2d40*/  @P2 STG.E desc[UR36][R170.64], R175 ;  /* 0x000000afaa002986 */ /* 0x0005e2000c101924 */
[----:B------:R-:W-:Y:S05]  /*2d50*/  @!P3 BRA `(.L_x_37) ;  /* 0x000000000004b947 */ /* 0x000fea0003800000 */
[----:B------:R0:W5:Y:S02]  /*2d60*/  LDG.E.LTC128B R177, desc[UR36][R88.64+0x4] ;  /* 0x0000042458b17981 */ /* 0x000164000c1e1920 */
.L_x_37:
[----:B------:R-:W-:Y:S05]  /*2d70*/  BSYNC B1 ;  /* 0x0000000000017941 */ /* 0x000fea0003800000 */
.L_x_36:
[----:B-----5:R-:W-:Y:S01]  /*2d80*/  FMUL R90, R177, R156 ;  /* 0x0000009cb15a7220 */ /* 0x020fe20000400000 */
[----:B------:R-:W-:Y:S01]  /*2d90*/  ISETP.GT.AND P2, PT, R0, 0x8, P0 ;  /* 0x000000080000780c */ /* 0x000fe20000744270 */
[----:B------:R-:W-:Y:S02]  /*2da0*/  BSSY B1, `(.L_x_38) ;  /* 0x0000007000017945 */ /* 0x000fe40003800000 */
[----:B------:R-:W-:Y:S01]  /*2db0*/  FFMA R173, R91, R155, R90 ;  /* 0x0000009b5bad7223 */ /* 0x000fe2000000005a */
[----:B------:R-:W-:Y:S02]  /*2dc0*/  @P3 IMAD.MOV.U32 R90, RZ, RZ, R170 ;  /* 0x000000ffff5a3224 */ /* 0x000fe400078e00aa */
[----:B------:R-:W-:-:S05]  /*2dd0*/  @P3 IMAD.MOV.U32 R91, RZ, RZ, R171 ;  /* 0x000000ffff5b3224 */ /* 0x000fca00078e00ab */
[----:B------:R3:W-:Y:S02]  /*2de0*/  @P3 STG.E desc[UR36][R90.64+0x4], R173 ;  /* 0x000004ad5a003986 */ /* 0x0007e4000c101924 */
[----:B------:R-:W-:Y:S05]  /*2df0*/  @!P2 BRA `(.L_x_39) ;  /* 0x000000000004a947 */ /* 0x000fea0003800000 */
[----:B------:R4:W5:Y:S02]  /*2e00*/  LDG.E.LTC128B R177, desc[UR36][R164.64+0x20] ;  /* 0x00002024a4b17981 */ /* 0x000964000c1e1920 */
.L_x_39:
[----:B------:R-:W-:Y:S05]  /*2e10*/  BSYNC B1 ;  /* 0x0000000000017941 */ /* 0x000fea0003800000 */
.L_x_38:
[----:B---3-5:R-:W-:Y:S01]  /*2e20*/  FMUL R91, R177, R156 ;  /* 0x0000009cb15b7220 */ /* 0x028fe20000400000 */
[----:B------:R-:W-:Y:S01]  /*2e30*/  ISETP.GT.AND P3, PT, R0, 0x9, P0 ;  /* 0x000000090000780c */ /* 0x000fe20000764270 */
[----:B------:R-:W-:Y:S02]  /*2e40*/  BSSY B1, `(.L_x_40) ;  /* 0x0000005000017945 */ /* 0x000fe40003800000 */
[----:B------:R-:W-:-:S05]  /*2e50*/  FFMA R91, R92, R155, R91 ;  /* 0x0000009b5c5b7223 */ /* 0x000fca000000005b */
[----:B------:R3:W-:Y:S05]  /*2e60*/  @P2 STG.E desc[UR36][R12.64+0x20], R91 ;  /* 0x0000205b0c002986 */ /* 0x0007ea000c101924 */
[----:B------:R-:W-:Y:S05]  /*2e70*/  @!P3 BRA `(.L_x_41) ;  /* 0x000000000004b947 */ /* 0x000fea0003800000 */
[----:B------:R0:W5:Y:S02]  /*2e80*/  LDG.E.LTC128B R177, desc[UR36][R164.64+0x24] ;  /* 0x00002424a4b17981 */ /* 0x000164000c1e1920 */
.L_x_41:
[----:B------:R-:W-:Y:S05]  /*2e90*/  BSYNC B1 ;  /* 0x0000000000017941 */ /* 0x000fea0003800000 */
.L_x_40:
[----:B-----5:R-:W-:Y:S01]  /*2ea0*/  FMUL R90, R177, R156 ;  /* 0x0000009cb15a7220 */ /* 0x020fe20000400000 */
[----:B------:R-:W-:Y:S01]  /*2eb0*/  ISETP.GT.AND P2, PT, R0, 0x8, P1 ;  /* 0x000000080000780c */ /* 0x000fe20000f44270 */
[----:B------:R-:W-:Y:S02]  /*2ec0*/  BSSY B1, `(.L_x_42) ;  /* 0x0000005000017945 */ /* 0x000fe40003800000 */
[----:B------:R-:W-:-:S05]  /*2ed0*/  FFMA R93, R93, R155, R90 ;  /* 0x0000009b5d5d7223 */ /* 0x000fca000000005a */
[----:B------:R0:W-:Y:S05]  /*2ee0*/  @P3 STG.E desc[UR36][R12.64+0x24], R93 ;  /* 0x0000245d0c003986 */ /* 0x0001ea000c101924 */
[----:B------:R-:W-:Y:S05]  /*2ef0*/  @!P2 BRA `(.L_x_43) ;  /* 0x000000000004a947 */ /* 0x000fea0003800000 */
[----:B------:R0:W5:Y:S02]  /*2f00*/  LDG.E.LTC128B R177, desc[UR36][R88.64+0x20] ;  /* 0x0000202458b17981 */ /* 0x000164000c1e1920 */
.L_x_43:
[----:B------:R-:W-:Y:S05]  /*2f10*/  BSYNC B1 ;  /* 0x0000000000017941 */ /* 0x000fea0003800000 */
.L_x_42:
[----:B---3-5:R-:W-:Y:S01]  /*2f20*/  FMUL R91, R177, R156 ;  /* 0x0000009cb15b7220 */ /* 0x028fe20000400000 */
[----:B------:R-:W-:Y:S01]  /*2f30*/  @P2 MOV R90, R170 ;  /* 0x000000aa005a2202 */ /* 0x000fe20000000f00 */
[----:B------:R-:W-:Y:S01]  /*2f40*/  BSSY B1, `(.L_x_44) ;  /* 0x0000007000017945 */ /* 0x000fe20003800000 */
[----:B------:R-:W-:Y:S01]  /*2f50*/  ISETP.GT.AND P3, PT, R0, 0x9, P1 ;  /* 0x000000090000780c */ /* 0x000fe20000f64270 */
[----:B0-----:R-:W-:Y:S01]  /*2f60*/  FFMA R93, R94, R155, R91 ;  /* 0x0000009b5e5d7223 */ /* 0x001fe2000000005b */
[----:B------:R-:W-:-:S05]  /*2f70*/  @P2 IMAD.MOV.U32 R91, RZ, RZ, R171 ;  /* 0x000000ffff5b2224 */ /* 0x000fca00078e00ab */
[----:B------:R0:W-:Y:S06]  /*2f80*/  @P2 STG.E desc[UR36][R90.64+0x20], R93 ;  /* 0x0000205d5a002986 */ /* 0x0001ec000c101924 */
[----:B------:R-:W-:Y:S05]  /*2f90*/  @!P3 BRA `(.L_x_45) ;  /* 0x000000000004b947 */ /* 0x000fea0003800000 */
[----:B------:R3:W5:Y:S02]  /*2fa0*/  LDG.E.LTC128B R177, desc[UR36][R88.64+0x24] ;  /* 0x0000242458b17981 */ /* 0x000764000c1e1920 */
.L_x_45:
[----:B------:R-:W-:Y:S05]  /*2fb0*/  BSYNC B1 ;  /* 0x0000000000017941 */ /* 0x000fea0003800000 */
.L_x_44:
[----:B0----5:R-:W-:Y:S01]  /*2fc0*/  FMUL R90, R177, R156 ;  /* 0x0000009cb15a7220 */ /* 0x021fe20000400000 */
[----:B------:R-:W-:Y:S01]  /*2fd0*/  @P3 MOV R91, R171 ;  /* 0x000000ab005b3202 */ /* 0x000fe20000000f00 */
[----:B------:R-:W-:Y:S01]  /*2fe0*/  BSSY B1, `(.L_x_46) ;  /* 0x0000007000017945 */ /* 0x000fe20003800000 */
[----:B------:R-:W-:Y:S01]  /*2ff0*/  ISETP.GT.AND P2, PT, R0, 0x10, P0 ;  /* 0x000000100000780c */ /* 0x000fe20000744270 */
[----:B------:R-:W-:Y:S01]  /*3000*/  FFMA R95, R95, R155, R90 ;  /* 0x0000009b5f5f7223 */ /* 0x000fe2000000005a */
[----:B------:R-:W-:-:S05]  /*3010*/  @P3 IMAD.MOV.U32 R90, RZ, RZ, R170 ;  /* 0x000000ffff5a3224 */ /* 0x000fca00078e00aa */
[----:B------:R0:W-:Y:S06]  /*3020*/  @P3 STG.E desc[UR36][R90.64+0x24], R95 ;  /* 0x0000245f5a003986 */ /* 0x0001ec000c101924 */
[----:B------:R-:W-:Y:S05]  /*3030*/  @!P2 BRA `(.L_x_47) ;  /* 0x000000000004a947 */ /* 0x000fea0003800000 */
[----:B------:R0:W5:Y:S02]  /*3040*/  LDG.E.LTC128B R177, desc[UR36][R164.64+0x40] ;  /* 0x00004024a4b17981 */ /* 0x000164000c1e1920 */
.L_x_47:
[----:B------:R-:W-:Y:S05]  /*3050*/  BSYNC B1 ;  /* 0x0000000000017941 */ /* 0x000fea0003800000 */
.L_x_46:
[----:B0----5:R-:W-:Y:S01]  /*3060*/  FMUL R91, R177, R156 ;  /* 0x0000009cb15b7220 */ /* 0x021fe20000400000 */
[----:B------:R-:W-:Y:S01]  /*3070*/  ISETP.GT.AND P3, PT, R0, 0x11, P0 ;  /* 0x000000110000780c */ /* 0x000fe20000764270 */
[----:B------:R-:W-:Y:S02]  /*3080*/  BSSY B1, `(.L_x_48) ;  /* 0x0000005000017945 */ /* 0x000fe40003800000 */
[----:B------:R-:W-:-:S05]  /*3090*/  FFMA R91, R96, R155, R91 ;  /* 0x0000009b605b7223 */ /* 0x000fca000000005b */
[----:B------:R0:W-:Y:S05]  /*30a0*/  @P2 STG.E desc[UR36][R12.64+0x40], R91 ;  /* 0x0000405b0c002986 */ /* 0x0001ea000c101924 */
[----:B------:R-:W-:Y:S05]  /*30b0*/  @!P3 BRA `(.L_x_49) ;  /* 0x000000000004b947 */ /* 0x000fea0003800000 */
[----:B------:R0:W5:Y:S02]  /*30c0*/  LDG.E.LTC128B R177, desc[UR36][R164.64+0x44] ;  /* 0x00004424a4b17981 */ /* 0x000164000c1e1920 */
.L_x_49:
[----:B------:R-:W-:Y:S05]  /*30d0*/  BSYNC B1 ;  /* 0x0000000000017941 */ /* 0x000fea0003800000 */
.L_x_48:
[----:B-----5:R-:W-:Y:S01]  /*30e0*/  FMUL R90, R177, R156 ;  /* 0x0000009cb15a7220 */ /* 0x020fe20000400000 */
[----:B------:R-:W-:Y:S01]  /*30f0*/  ISETP.GT.AND P2, PT, R0, 0x10, P1 ;  /* 0x000000100000780c */ /* 0x000fe20000f44270 */
[----:B------:R-:W-:Y:S02]  /*3100*/  BSSY B1, `(.L_x_50) ;  /* 0x0000005000017945 */ /* 0x000fe40003800000 */
[----:B------:R-:W-:-:S05]  /*3110*/  FFMA R97, R97, R155, R90 ;  /* 0x0000009b61617223 */ /* 0x000fca000000005a */
[----:B------:R0:W-:Y:S05]  /*3120*/  @P3 STG.E desc[UR36][R12.64+0x44], R97 ;  /* 0x000044610c003986 */ /* 0x0001ea000c101924 */
[----:B------:R-:W-:Y:S05]  /*3130*/  @!P2 BRA `(.L_x_51) ;  /* 0x000000000004a947 */ /* 0x000fea0003800000 */
[----:B------:R0:W5:Y:S02]  /*3140*/  LDG.E.LTC128B R177, desc[UR36][R88.64+0x40] ;  /* 0x0000402458b17981 */ /* 0x000164000c1e1920 */
.L_x_51:
[----:B------:R-:W-:Y:S05]  /*3150*/  BSYNC B1 ;  /* 0x0000000000017941 */ /* 0x000fea0003800000 */
.L_x_50:
[----:B0----5:R-:W-:Y:S01]  /*3160*/  FMUL R91, R177, R156 ;  /* 0x0000009cb15b7220 */ /* 0x021fe20000400000 */
[----:B------:R-:W-:Y:S01]  /*3170*/  @P2 IMAD.MOV.U32 R90, RZ, RZ, R170 ;  /* 0x000000ffff5a2224 */ /* 0x000fe200078e00aa */
[----:B------:R-:W-:Y:S01]  /*3180*/  ISETP.GT.AND P3, PT, R0, 0x11, P1 ;  /* 0x000000110000780c */ /* 0x000fe20000f64270 */
[----:B------:R-:W-:Y:S01]  /*3190*/  BSSY B1, `(.L_x_52) ;  /* 0x0000006000017945 */ /* 0x000fe20003800000 */
[----:B------:R-:W-:Y:S01]  /*31a0*/  FFMA R93, R98, R155, R91 ;  /* 0x0000009b625d7223 */ /* 0x000fe2000000005b */
[----:B------:R-:W-:-:S05]  /*31b0*/  @P2 IMAD.MOV.U32 R91, RZ, RZ, R171 ;  /* 0x000000ffff5b2224 */ /* 0x000fca00078e00ab */
[----:B------:R0:W-:Y:S05]  /*31c0*/  @P2 STG.E desc[UR36][R90.64+0x40], R93 ;  /* 0x0000405d5a002986 */ /* 0x0001ea000c101924 */
[----:B------:R-:W-:Y:S05]  /*31d0*/  @!P3 BRA `(.L_x_53) ;  /* 0x000000000004b947 */ /* 0x000fea0003800000 */
[----:B------:R0:W5:Y:S02]  /*31e0*/  LDG.E.LTC128B R177, desc[UR36][R88.64+0x44] ;  /* 0x0000442458b17981 */ /* 0x000164000c1e1920 */
.L_x_53:
[----:B------:R-:W-:Y:S05]  /*31f0*/  BSYNC B1 ;  /* 0x0000000000017941 */ /* 0x000fea0003800000 */
.L_x_52:
[----:B0----5:R-:W-:Y:S01]  /*3200*/  FMUL R90, R177, R156 ;  /* 0x0000009cb15a7220 */ /* 0x021fe20000400000 */
[----:B------:R-:W-:Y:S01]  /*3210*/  @P3 IMAD.MOV.U32 R91, RZ, RZ, R171 ;  /* 0x000000ffff5b3224 */ /* 0x000fe200078e00ab */
[----:B------:R-:W-:Y:S01]  /*3220*/  ISETP.GT.AND P2, PT, R0, 0x18, P0 ;  /* 0x000000180000780c */ /* 0x000fe20000744270 */
[----:B------:R-:W-:Y:S01]  /*3230*/  BSSY B1, `(.L_x_54) ;  /* 0x0000006000017945 */ /* 0x000fe20003800000 */
[----:B------:R-:W-:Y:S01]  /*3240*/  FFMA R99, R99, R155, R90 ;  /* 0x0000009b63637223 */ /* 0x000fe2000000005a */
[----:B------:R-:W-:-:S05]  /*3250*/  @P3 MOV R90, R170 ;  /* 0x000000aa005a3202 */ /* 0x000fca0000000f00 */
[----:B------:R0:W-:Y:S05]  /*3260*/  @P3 STG.E desc[UR36][R90.64+0x44], R99 ;  /* 0x000044635a003986 */ /* 0x0001ea000c101924 */
[----:B------:R-:W-:Y:S05]  /*3270*/  @!P2 BRA `(.L_x_55) ;  /* 0x000000000004a947 */ /* 0x000fea0003800000 */
[----:B------:R0:W5:Y:S02]  /*3280*/  LDG.E.LTC128B R177, desc[UR36][R164.64+0x60] ;  /* 0x00006024a4b17981 */ /* 0x000164000c1e1920 */
.L_x_55:
[----:B------:R-:W-:Y:S05]  /*3290*/  BSYNC B1 ;  /* 0x0000000000017941 */ /* 0x000fea0003800000 */
.L_x_54:
[----:B0----5:R-:W-:Y:S01]  /*32a0*/  FMUL R91, R177, R156 ;  /* 0x0000009cb15b7220 */ /* 0x021fe20000400000 */
[----:B------:R-:W-:Y:S01]  /*32b0*/  ISETP.GT.AND P3, PT, R0, 0x19, P0 ;  /* 0x000000190000780c */ /* 0x000fe20000764270 */
[----:B------:R-:W-:Y:S02]  /*32c0*/  BSSY B1, `(.L_x_56) ;  /* 0x0000005000017945 */ /* 0x000fe40003800000 */
[----:B------:R-:W-:-:S05]  /*32d0*/  FFMA R91, R100, R155, R91 ;  /* 0x0000009b645b7223 */ /* 0x000fca000000005b */
[----:B------:R0:W-:Y:S05]  /*32e0*/  @P2 STG.E desc[UR36][R12.64+0x60], R91 ;  /* 0x0000605b0c002986 */ /* 0x0001ea000c101924 */
[----:B------:R-:W-:Y:S05]  /*32f0*/  @!P3 BRA `(.L_x_57) ;  /* 0x000000000004b947 */ /* 0x000fea0003800000 */
[----:B------:R0:W5:Y:S02]  /*3300*/  LDG.E.LTC128B R177, desc[UR36][R164.64+0x64] ;  /* 0x00006424a4b17981 */ /* 0x000164000c1e1920 */
.L_x_57:
[----:B------:R-:W-:Y:S05]  /*3310*/  BSYNC B1 ;  /* 0x0000000000017941 */ /* 0x000fea0003800000 */
.L_x_56:
[----:B-----5:R-:W-:Y:S01]  /*3320*/  FMUL R90, R177, R156 ;  /* 0x0000009cb15a7220 */ /* 0x020fe20000400000 */
[----:B------:R-:W-:Y:S01]  /*3330*/  ISETP.GT.AND P2, PT, R0, 0x18, P1 ;  /* 0x000000180000780c */ /* 0x000fe20000f44270 */
[----:B------:R-:W-:Y:S02]  /*3340*/  BSSY B1, `(.L_x_58) ;  /* 0x0000005000017945 */ /* 0x000fe40003800000 */
[----:B------:R-:W-:-:S05]  /*3350*/  FFMA R101, R101, R155, R90 ;  /* 0x0000009b65657223 */ /* 0x000fca000000005a */
[----:B------:R0:W-:Y:S05]  /*3360*/  @P3 STG.E desc[UR36][R12.64+0x64], R101 ;  /* 0x000064650c003986 */ /* 0x0001ea000c101924 */
[----:B------:R-:W-:Y:S05]  /*3370*/  @!P2 BRA `(.L_x_59) ;  /* 0x000000000004a947 */ /* 0x000fea0003800000 */
[----:B------:R0:W5:Y:S02]  /*3380*/  LDG.E.LTC128B R177, desc[UR36][R88.64+0x60] ;  /* 0x0000602458b17981 */ /* 0x000164000c1e1920 */
.L_x_59:
[----:B------:R-:W-:Y:S05]  /*3390*/  BSYNC B1 ;  /* 0x0000000000017941 */ /* 0x000fea0003800000 */
.L_x_58:
        /* <DEDUP_REMOVED lines=9> */
.L_x_61:
[----:B------:R-:W-:Y:S05]  /*3430*/  BSYNC B1 ;  /* 0x0000000000017941 */ /* 0x000fea0003800000 */
.L_x_60:
        /* <DEDUP_REMOVED lines=9> */
.L_x_63:
[----:B------:R-:W-:Y:S05]  /*34d0*/  BSYNC B1 ;  /* 0x0000000000017941 */ /* 0x000fea0003800000 */
.L_x_62:
[----:B0----5:R-:W-:Y:S01]  /*34e0*/  FMUL R91, R177, R156 ;  /* 0x0000009cb15b7220 */ /* 0x021fe20000400000 */
[----:B------:R-:W-:Y:S01]  /*34f0*/  ISETP.GT.AND P3, PT, R0, 0x21, P0 ;  /* 0x000000210000780c */ /* 0x000fe20000764270 */
[----:B------:R-:W-:Y:S02]  /*3500*/  BSSY B1, `(.L_x_64) ;  /* 0x0000005000017945 */ /* 0x000fe40003800000 */
[----:B------:R-:W-:-:S05]  /*3510*/  FFMA R91, R104, R155, R91 ;  /* 0x0000009b685b7223 */ /* 0x000fca000000005b */
[----:B------:R0:W-:Y:S05]  /*3520*/  @P2 STG.E desc[UR36][R12.64+0x80], R91 ;  /* 0x0000805b0c002986 */ /* 0x0001ea000c101924 */
[----:B------:R-:W-:Y:S05]  /*3530*/  @!P3 BRA `(.L_x_65) ;  /* 0x000000000004b947 */ /* 0x000fea0003800000 */
[----:B------:R0:W5:Y:S02]  /*3540*/  LDG.E.LTC128B R177, desc[UR36][R164.64+0x84] ;  /* 0x00008424a4b17981 */ /* 0x000164000c1e1920 */
.L_x_65:
[----:B------:R-:W-:Y:S05]  /*3550*/  BSYNC B1 ;  /* 0x0000000000017941 */ /* 0x000fea0003800000 */
.L_x_64:
[----:B-----5:R-:W-:Y:S01]  /*3560*/  FMUL R90, R177, R156 ;  /* 0x0000009cb15a7220 */ /* 0x020fe20000400000 */
[----:B------:R-:W-:Y:S01]  /*3570*/  ISETP.GT.AND P2, PT, R0, 0x20, P1 ;  /* 0x000000200000780c */ /* 0x000fe20000f44270 */
[----:B------:R-:W-:Y:S02]  /*3580*/  BSSY B1, `(.L_x_66) ;  /* 0x0000005000017945 */ /* 0x000fe40003800000 */
[----:B------:R-:W-:-:S05]  /*3590*/  FFMA R105, R105, R155, R90 ;  /* 0x0000009b69697223 */ /* 0x000fca000000005a */
[----:B------:R0:W-:Y:S05]  /*35a0*/  @P3 STG.E desc[UR36][R12.64+0x84], R105 ;  /* 0x000084690c003986 */ /* 0x0001ea000c101924 */
[----:B------:R-:W-:Y:S05]  /*35b0*/  @!P2 BRA `(.L_x_67) ;  /* 0x000000000004a947 */ /* 0x000fea0003800000 */
[----:B------:R0:W5:Y:S02]  /*35c0*/  LDG.E.LTC128B R177, desc[UR36][R88.64+0x80] ;  /* 0x0000802458b17981 */ /* 0x000164000c1e1920 */
.L_x_67:
[----:B------:R-:W-:Y:S05]  /*35d0*/  BSYNC B1 ;  /* 0x0000000000017941 */ /* 0x000fea0003800000 */
.L_x_66:
        /* <DEDUP_REMOVED lines=9> */
.L_x_69:
[----:B------:R-:W-:Y:S05]  /*3670*/  BSYNC B1 ;  /* 0x0000000000017941 */ /* 0x000fea0003800000 */
.L_x_68:
        /* <DEDUP_REMOVED lines=9> */
.L_x_71:
[----:B------:R-:W-:Y:S05]  /*3710*/  BSYNC B1 ;  /* 0x0000000000017941 */ /* 0x000fea0003800000 */
.L_x_70:
[----:B0----5:R-:W-:Y:S01]  /*3720*/  FMUL R91, R177, R156 ;  /* 0x0000009cb15b7220 */ /* 0x021fe20000400000 */
[----:B------:R-:W-:Y:S01]  /*3730*/  ISETP.GT.AND P3, PT, R0, 0x29, P0 ;  /* 0x000000290000780c */ /* 0x000fe20000764270 */
[----:B------:R-:W-:Y:S02]  /*3740*/  BSSY B1, `(.L_x_72) ;  /* 0x0000005000017945 */ /* 0x000fe40003800000 */
[----:B------:R-:W-:-:S05]  /*3750*/  FFMA R91, R108, R155, R91 ;  /* 0x0000009b6c5b7223 */ /* 0x000fca000000005b */
[----:B------:R0:W-:Y:S05]  /*3760*/  @P2 STG.E desc[UR36][R12.64+0xa0], R91 ;  /* 0x0000a05b0c002986 */ /* 0x0001ea000c101924 */
[----:B------:R-:W-:Y:S05]  /*3770*/  @!P3 BRA `(.L_x_73) ;  /* 0x000000000004b947 */ /* 0x000fea0003800000 */
[----:B------:R0:W5:Y:S02]  /*3780*/  LDG.E.LTC128B R177, desc[UR36][R164.64+0xa4] ;  /* 0x0000a424a4b17981 */ /* 0x000164000c1e1920 */
.L_x_73:
[----:B------:R-:W-:Y:S05]  /*3790*/  BSYNC B1 ;  /* 0x0000000000017941 */ /* 0x000fea0003800000 */
.L_x_72:
[----:B-----5:R-:W-:Y:S01]  /*37a0*/  FMUL R90, R177, R156 ;  /* 0x0000009cb15a7220 */ /* 0x020fe20000400000 */
[----:B------:R-:W-:Y:S01]  /*37b0*/  ISETP.GT.AND P2, PT, R0, 0x28, P1 ;  /* 0x000000280000780c */ /* 0x000fe20000f44270 */
[----:B------:R-:W-:Y:S02]  /*37c0*/  BSSY B1, `(.L_x_74) ;  /* 0x0000005000017945 */ /* 0x000fe40003800000 */
[----:B------:R-:W-:-:S05]  /*37d0*/  FFMA R109, R109, R155, R90 ;  /* 0x0000009b6d6d7223 */ /* 0x000fca000000005a */
[----:B------:R0:W-:Y:S05]  /*37e0*/  @P3 STG.E desc[UR36][R12.64+0xa4], R109 ;  /* 0x0000a46d0c003986 */ /* 0x0001ea000c101924 */
[----:B------:R-:W-:Y:S05]  /*37f0*/  @!P2 BRA `(.L_x_75) ;  /* 0x000000000004a947 */ /* 0x000fea0003800000 */
[----:B------:R0:W5:Y:S02]  /*3800*/  LDG.E.LTC128B R177, desc[UR36][R88.64+0xa0] ;  /* 0x0000a02458b17981 */ /* 0x000164000c1e1920 */
.L_x_75:
[----:B------:R-:W-:Y:S05]  /*3810*/  BSYNC B1 ;  /* 0x0000000000017941 */ /* 0x000fea0003800000 */
.L_x_74:
        /* <DEDUP_REMOVED lines=9> */
.L_x_77:
[----:B------:R-:W-:Y:S05]  /*38b0*/  BSYNC B1 ;  /* 0x0000000000017941 */ /* 0x000fea0003800000 */
.L_x_76:
        /* <DEDUP_REMOVED lines=9> */
.L_x_79:
[----:B------:R-:W-:Y:S05]  /*3950*/  BSYNC B1 ;  /* 0x0000000000017941 */ /* 0x000fea0003800000 */
.L_x_78:
[----:B0----5:R-:W-:Y:S01]  /*3960*/  FMUL R91, R177, R156 ;  /* 0x0000009cb15b7220 */ /* 0x021fe20000400000 */
[----:B------:R-:W-:Y:S01]  /*3970*/  ISETP.GT.AND P3, PT, R0, 0x31, P0 ;  /* 0x000000310000780c */ /* 0x000fe20000764270 */
[----:B------:R-:W-:Y:S02]  /*3980*/  BSSY B1, `(.L_x_80) ;  /* 0x0000005000017945 */ /* 0x000fe40003800000 */
[----:B------:R-:W-:-:S05]  /*3990*/  FFMA R91, R112, R155, R91 ;  /* 0x0000009b705b7223 */ /* 0x000fca000000005b */
[----:B------:R0:W-:Y:S05]  /*39a0*/  @P2 STG.E desc[UR36][R12.64+0xc0], R91 ;  /* 0x0000c05b0c002986 */ /* 0x0001ea000c101924 */
[----:B------:R-:W-:Y:S05]  /*39b0*/  @!P3 BRA `(.L_x_81) ;  /* 0x000000000004b947 */ /* 0x000fea0003800000 */
[----:B------:R0:W5:Y:S02]  /*39c0*/  LDG.E.LTC128B R177, desc[UR36][R164.64+0xc4] ;  /* 0x0000c424a4b17981 */ /* 0x000164000c1e1920 */
.L_x_81:
[----:B------:R-:W-:Y:S05]  /*39d0*/  BSYNC B1 ;  /* 0x0000000000017941 */ /* 0x000fea0003800000 */
.L_x_80:
[----:B-----5:R-:W-:Y:S01]  /*39e0*/  FMUL R90, R177, R156 ;  /* 0x0000009cb15a7220 */ /* 0x020fe20000400000 */
[----:B------:R-:W-:Y:S01]  /*39f0*/  ISETP.GT.AND P2, PT, R0, 0x30, P1 ;  /* 0x000000300000780c */ /* 0x000fe20000f44270 */
[----:B------:R-:W-:Y:S02]  /*3a00*/  BSSY B1, `(.L_x_82) ;  /* 0x0000005000017945 */ /* 0x000fe40003800000 */
[----:B------:R-:W-:-:S05]  /*3a10*/  FFMA R113, R113, R155, R90 ;  /* 0x0000009b71717223 */ /* 0x000fca000000005a */
[----:B------:R0:W-:Y:S05]  /*3a20*/  @P3 STG.E desc[UR36][R12.64+0xc4], R113 ;  /* 0x0000c4710c003986 */ /* 0x0001ea000c101924 */
[----:B------:R-:W-:Y:S05]  /*3a30*/  @!P2 BRA `(.L_x_83) ;  /* 0x000000000004a947 */ /* 0x000fea0003800000 */
[----:B------:R0:W5:Y:S02]  /*3a40*/  LDG.E.LTC128B R177, desc[UR36][R88.64+0xc0] ;  /* 0x0000c02458b17981 */ /* 0x000164000c1e1920 */
.L_x_83:
[----:B------:R-:W-:Y:S05]  /*3a50*/  BSYNC B1 ;  /* 0x0000000000017941 */ /* 0x000fea0003800000 */
.L_x_82:
        /* <DEDUP_REMOVED lines=9> */
.L_x_85:
[----:B------:R-:W-:Y:S05]  /*3af0*/  BSYNC B1 ;  /* 0x0000000000017941 */ /* 0x000fea0003800000 */
.L_x_84:
        /* <DEDUP_REMOVED lines=9> */
.L_x_87:
[----:B------:R-:W-:Y:S05]  /*3b90*/  BSYNC B1 ;  /* 0x0000000000017941 */ /* 0x000fea0003800000 */
.L_x_86:
[----:B0----5:R-:W-:Y:S01]  /*3ba0*/  FMUL R91, R177, R156 ;  /* 0x0000009cb15b7220 */ /* 0x021fe20000400000 */
[----:B------:R-:W-:Y:S01]  /*3bb0*/  ISETP.GT.AND P3, PT, R0, 0x39, P0 ;  /* 0x000000390000780c */ /* 0x000fe20000764270 */
[----:B------:R-:W-:Y:S02]  /*3bc0*/  BSSY B1, `(.L_x_88) ;  /* 0x0000005000017945 */ /* 0x000fe40003800000 */
[----:B------:R-:W-:-:S05]  /*3bd0*/  FFMA R91, R116, R155, R91 ;  /* 0x0000009b745b7223 */ /* 0x000fca000000005b */
[----:B------:R0:W-:Y:S05]  /*3be0*/  @P2 STG.E desc[UR36][R12.64+0xe0], R91 ;  /* 0x0000e05b0c002986 */ /* 0x0001ea000c101924 */
[----:B------:R-:W-:Y:S05]  /*3bf0*/  @!P3 BRA `(.L_x_89) ;  /* 0x000000000004b947 */ /* 0x000fea0003800000 */
[----:B------:R0:W5:Y:S02]  /*3c00*/  LDG.E.LTC128B R177, desc[UR36][R164.64+0xe4] ;  /* 0x0000e424a4b17981 */ /* 0x000164000c1e1920 */
.L_x_89:
[----:B------:R-:W-:Y:S05]  /*3c10*/  BSYNC B1 ;  /* 0x0000000000017941 */ /* 0x000fea0003800000 */
.L_x_88:
[----:B-----5:R-:W-:Y:S01]  /*3c20*/  FMUL R90, R177, R156 ;  /* 0x0000009cb15a7220 */ /* 0x020fe20000400000 */
[----:B------:R-:W-:Y:S01]  /*3c30*/  ISETP.GT.AND P2, PT, R0, 0x38, P1 ;  /* 0x000000380000780c */ /* 0x000fe20000f44270 */
[----:B------:R-:W-:Y:S02]  /*3c40*/  BSSY B1, `(.L_x_90) ;  /* 0x0000005000017945 */ /* 0x000fe40003800000 */
[----:B------:R-:W-:-:S05]  /*3c50*/  FFMA R117, R117, R155, R90 ;  /* 0x0000009b75757223 */ /* 0x000fca000000005a */
[----:B------:R0:W-:Y:S05]  /*3c60*/  @P3 STG.E desc[UR36][R12.64+0xe4], R117 ;  /* 0x0000e4750c003986 */ /* 0x0001ea000c101924 */
[----:B------:R-:W-:Y:S05]  /*3c70*/  @!P2 BRA `(.L_x_91) ;  /* 0x000000000004a947 */ /* 0x000fea0003800000 */
[----:B------:R0:W5:Y:S02]  /*3c80*/  LDG.E.LTC128B R177, desc[UR36][R88.64+0xe0] ;  /* 0x0000e02458b17981 */ /* 0x000164000c1e1920 */
.L_x_91:
[----:B------:R-:W-:Y:S05]  /*3c90*/  BSYNC B1 ;  /* 0x0000000000017941 */ /* 0x000fea0003800000 */
.L_x_90:
        /* <DEDUP_REMOVED lines=9> */
.L_x_93:
[----:B------:R-:W-:Y:S05]  /*3d30*/  BSYNC B1 ;  /* 0x0000000000017941 */ /* 0x000fea0003800000 */
.L_x_92:
        /* <DEDUP_REMOVED lines=9> */
.L_x_95:
[----:B------:R-:W-:Y:S05]  /*3dd0*/  BSYNC B1 ;  /* 0x0000000000017941 */ /* 0x000fea0003800000 */
.L_x_94:
[----:B0----5:R-:W-:Y:S01]  /*3de0*/  FMUL R91, R177, R156 ;  /* 0x0000009cb15b7220 */ /* 0x021fe20000400000 */
[----:B------:R-:W-:Y:S01]  /*3df0*/  ISETP.GT.AND P3, PT, R0, 0x41, P0 ;  /* 0x000000410000780c */ /* 0x000fe20000764270 */
[----:B------:R-:W-:Y:S02]  /*3e00*/  BSSY B1, `(.L_x_96) ;  /* 0x0000005000017945 */ /* 0x000fe40003800000 */
[----:B------:R-:W-:-:S05]  /*3e10*/  FFMA R91, R120, R155, R91 ;  /* 0x0000009b785b7223 */ /* 0x000fca000000005b */
[----:B------:R0:W-:Y:S05]  /*3e20*/  @P2 STG.E desc[UR36][R12.64+0x100], R91 ;  /* 0x0001005b0c002986 */ /* 0x0001ea000c101924 */
[----:B------:R-:W-:Y:S05]  /*3e30*/  @!P3 BRA `(.L_x_97) ;  /* 0x000000000004b947 */ /* 0x000fea0003800000 */
[----:B------:R0:W5:Y:S02]  /*3e40*/  LDG.E.LTC128B R177, desc[UR36][R164.64+0x104] ;  /* 0x00010424a4b17981 */ /* 0x000164000c1e1920 */
.L_x_97:
[----:B------:R-:W-:Y:S05]  /*3e50*/  BSYNC B1 ;  /* 0x0000000000017941 */ /* 0x000fea0003800000 */
.L_x_96:
[----:B-----5:R-:W-:Y:S01]  /*3e60*/  FMUL R90, R177, R156 ;  /* 0x0000009cb15a7220 */ /* 0x020fe20000400000 */
[----:B------:R-:W-:Y:S01]  /*3e70*/  ISETP.GT.AND P2, PT, R0, 0x40, P1 ;  /* 0x000000400000780c */ /* 0x000fe20000f44270 */
[----:B------:R-:W-:Y:S02]  /*3e80*/  BSSY B1, `(.L_x_98) ;  /* 0x0000005000017945 */ /* 0x000fe40003800000 */
[----:B------:R-:W-:-:S05]  /*3e90*/  FFMA R121, R121, R155, R90 ;  /* 0x0000009b79797223 */ /* 0x000fca000000005a */
[----:B------:R0:W-:Y:S05]  /*3ea0*/  @P3 STG.E desc[UR36][R12.64+0x104], R121 ;  /* 0x000104790c003986 */ /* 0x0001ea000c101924 */
[----:B------:R-:W-:Y:S05]  /*3eb0*/  @!P2 BRA `(.L_x_99) ;  /* 0x000000000004a947 */ /* 0x000fea0003800000 */
[----:B------:R0:W5:Y:S02]  /*3ec0*/  LDG.E.LTC128B R177, desc[UR36][R88.64+0x100] ;  /* 0x0001002458b17981 */ /* 0x000164000c1e1920 */
.L_x_99:
[----:B------:R-:W-:Y:S05]  /*3ed0*/  BSYNC B1 ;  /* 0x0000000000017941 */ /* 0x000fea0003800000 */
.L_x_98:
        /* <DEDUP_REMOVED lines=9> */
.L_x_101:
[----:B------:R-:W-:Y:S05]  /*3f70*/  BSYNC B1 ;  /* 0x0000000000017941 */ /* 0x000fea0003800000 */
.L_x_100:
        /* <DEDUP_REMOVED lines=9> */
.L_x_103:
[----:B------:R-:W-:Y:S05]  /*4010*/  BSYNC B1 ;  /* 0x0000000000017941 */ /* 0x000fea0003800000 */
.L_x_102:
[----:B0----5:R-:W-:Y:S01]  /*4020*/  FMUL R91, R177, R156 ;  /* 0x0000009cb15b7220 */ /* 0x021fe20000400000 */
[----:B------:R-:W-:Y:S01]  /*4030*/  ISETP.GT.AND P3, PT, R0, 0x49, P0 ;  /* 0x000000490000780c */ /* 0x000fe20000764270 */
[----:B------:R-:W-:Y:S02]  /*4040*/  BSSY B1, `(.L_x_104) ;  /* 0x0000005000017945 */ /* 0x000fe40003800000 */
[----:B------:R-:W-:-:S05]  /*4050*/  FFMA R91, R124, R155, R91 ;  /* 0x0000009b7c5b7223 */ /* 0x000fca000000005b */
[----:B------:R0:W-:Y:S05]  /*4060*/  @P2 STG.E desc[UR36][R12.64+0x120], R91 ;  /* 0x0001205b0c002986 */ /* 0x0001ea000c101924 */
[----:B------:R-:W-:Y:S05]  /*4070*/  @!P3 BRA `(.L_x_105) ;  /* 0x000000000004b947 */ /* 0x000fea0003800000 */
[----:B------:R0:W5:Y:S02]  /*4080*/  LDG.E.LTC128B R177, desc[UR36][R164.64+0x124] ;  /* 0x00012424a4b17981 */ /* 0x000164000c1e1920 */
.L_x_105:
[----:B------:R-:W-:Y:S05]  /*4090*/  BSYNC B1 ;  /* 0x0000000000017941 */ /* 0x000fea0003800000 */
.L_x_104:
[----:B-----5:R-:W-:Y:S01]  /*40a0*/  FMUL R90, R177, R156 ;  /* 0x0000009cb15a7220 */ /* 0x020fe20000400000 */
[----:B------:R-:W-:Y:S01]  /*40b0*/  ISETP.GT.AND P2, PT, R0, 0x48, P1 ;  /* 0x000000480000780c */ /* 0x000fe20000f44270 */
[----:B------:R-:W-:Y:S02]  /*40c0*/  BSSY B1, `(.L_x_106) ;  /* 0x0000005000017945 */ /* 0x000fe40003800000 */
[----:B------:R-:W-:-:S05]  /*40d0*/  FFMA R125, R125, R155, R90 ;  /* 0x0000009b7d7d7223 */ /* 0x000fca000000005a */
[----:B------:R0:W-:Y:S05]  /*40e0*/  @P3 STG.E desc[UR36][R12.64+0x124], R125 ;  /* 0x0001247d0c003986 */ /* 0x0001ea000c101924 */
[----:B------:R-:W-:Y:S05]  /*40f0*/  @!P2 BRA `(.L_x_107) ;  /* 0x000000000004a947 */ /* 0x000fea0003800000 */
[----:B------:R0:W5:Y:S02]  /*4100*/  LDG.E.LTC128B R177, desc[UR36][R88.64+0x120] ;  /* 0x0001202458b17981 */ /* 0x000164000c1e1920 */
.L_x_107:
[----:B------:R-:W-:Y:S05]  /*4110*/  BSYNC B1 ;  /* 0x0000000000017941 */ /* 0x000fea0003800000 */
.L_x_106:
        /* <DEDUP_REMOVED lines=9> */
.L_x_109:
[----:B------:R-:W-:Y:S05]  /*41b0*/  BSYNC B1 ;  /* 0x0000000000017941 */ /* 0x000fea0003800000 */
.L_x_108:
        /* <DEDUP_REMOVED lines=9> */
.L_x_111:
[----:B------:R-:W-:Y:S05]  /*4250*/  BSYNC B1 ;  /* 0x0000000000017941 */ /* 0x000fea0003800000 */
.L_x_110:
[----:B0----5:R-:W-:Y:S01]  /*4260*/  FMUL R91, R177, R156 ;  /* 0x0000009cb15b7220 */ /* 0x021fe20000400000 */
[----:B------:R-:W-:Y:S01]  /*4270*/  ISETP.GT.AND P3, PT, R0, 0x51, P0 ;  /* 0x000000510000780c */ /* 0x000fe20000764270 */
[----:B------:R-:W-:Y:S02]  /*4280*/  BSSY B1, `(.L_x_112) ;  /* 0x0000005000017945 */ /* 0x000fe40003800000 */
[----:B------:R-:W-:-:S05]  /*4290*/  FFMA R91, R128, R155, R91 ;  /* 0x0000009b805b7223 */ /* 0x000fca000000005b */
[----:B------:R0:W-:Y:S05]  /*42a0*/  @P2 STG.E desc[UR36][R12.64+0x140], R91 ;  /* 0x0001405b0c002986 */ /* 0x0001ea000c101924 */
[----:B------:R-:W-:Y:S05]  /*42b0*/  @!P3 BRA `(.L_x_113) ;  /* 0x000000000004b947 */ /* 0x000fea0003800000 */
[----:B------:R0:W5:Y:S02]  /*42c0*/  LDG.E.LTC128B R177, desc[UR36][R164.64+0x144] ;  /* 0x00014424a4b17981 */ /* 0x000164000c1e1920 */
.L_x_113:
[----:B------:R-:W-:Y:S05]  /*42d0*/  BSYNC B1 ;  /* 0x0000000000017941 */ /* 0x000fea0003800000 */
.L_x_112:
[----:B-----5:R-:W-:Y:S01]  /*42e0*/  FMUL R90, R177, R156 ;  /* 0x0000009cb15a7220 */ /* 0x020fe20000400000 */
[----:B------:R-:W-:Y:S01]  /*42f0*/  ISETP.GT.AND P2, PT, R0, 0x50, P1 ;  /* 0x000000500000780c */ /* 0x000fe20000f44270 */
[----:B------:R-:W-:Y:S02]  /*4300*/  BSSY B1, `(.L_x_114) ;  /* 0x0000005000017945 */ /* 0x000fe40003800000 */
[----:B------:R-:W-:-:S05]  /*4310*/  FFMA R129, R129, R155, R90 ;  /* 0x0000009b81817223 */ /* 0x000fca000000005a */
[----:B------:R0:W-:Y:S05]  /*4320*/  @P3 STG.E desc[UR36][R12.64+0x144], R129 ;  /* 0x000144810c003986 */ /* 0x0001ea000c101924 */
[----:B------:R-:W-:Y:S05]  /*4330*/  @!P2 BRA `(.L_x_115) ;  /* 0x000000000004a947 */ /* 0x000fea0003800000 */
[----:B------:R0:W5:Y:S02]  /*4340*/  LDG.E.LTC128B R177, desc[UR36][R88.64+0x140] ;  /* 0x0001402458b17981 */ /* 0x000164000c1e1920 */
.L_x_115:
[----:B------:R-:W-:Y:S05]  /*4350*/  BSYNC B1 ;  /* 0x0000000000017941 */ /* 0x000fea0003800000 */
.L_x_114:
        /* <DEDUP_REMOVED lines=9> */
.L_x_117:
[----:B------:R-:W-:Y:S05]  /*43f0*/  BSYNC B1 ;  /* 0x0000000000017941 */ /* 0x000fea0003800000 */
.L_x_116:
        /* <DEDUP_REMOVED lines=9> */
.L_x_119:
[----:B------:R-:W-:Y:S05]  /*4490*/  BSYNC B1 ;  /* 0x0000000000017941 */ /* 0x000fea0003800000 */
.L_x_118:
[----:B0----5:R-:W-:Y:S01]  /*44a0*/  FMUL R91, R177, R156 ;  /* 0x0000009cb15b7220 */ /* 0x021fe20000400000 */
[----:B------:R-:W-:Y:S01]  /*44b0*/  ISETP.GT.AND P3, PT, R0, 0x59, P0 ;  /* 0x000000590000780c */ /* 0x000fe20000764270 */
[----:B------:R-:W-:Y:S02]  /*44c0*/  BSSY B1, `(.L_x_120) ;  /* 0x0000005000017945 */ /* 0x000fe40003800000 */
[----:B------:R-:W-:-:S05]  /*44d0*/  FFMA R91, R132, R155, R91 ;  /* 0x0000009b845b7223 */ /* 0x000fca000000005b */
[----:B------:R0:W-:Y:S05]  /*44e0*/  @P2 STG.E desc[UR36][R12.64+0x160], R91 ;  /* 0x0001605b0c002986 */ /* 0x0001ea000c101924 */
[----:B------:R-:W-:Y:S05]  /*44f0*/  @!P3 BRA `(.L_x_121) ;  /* 0x000000000004b947 */ /* 0x000fea0003800000 */
[----:B------:R0:W5:Y:S02]  /*4500*/  LDG.E.LTC128B R177, desc[UR36][R164.64+0x164] ;  /* 0x00016424a4b17981 */ /* 0x000164000c1e1920 */
.L_x_121:
[----:B------:R-:W-:Y:S05]  /*4510*/  BSYNC B1 ;  /* 0x0000000000017941 */ /* 0x000fea0003800000 */
.L_x_120:
[----:B-----5:R-:W-:Y:S01]  /*4520*/  FMUL R90, R177, R156 ;  /* 0x0000009cb15a7220 */ /* 0x020fe20000400000 */
[----:B------:R-:W-:Y:S01]  /*4530*/  ISETP.GT.AND P2, PT, R0, 0x58, P1 ;  /* 0x000000580000780c */ /* 0x000fe20000f44270 */
[----:B------:R-:W-:Y:S02]  /*4540*/  BSSY B1, `(.L_x_122) ;  /* 0x0000005000017945 */ /* 0x000fe40003800000 */
[----:B------:R-:W-:-:S05]  /*4550*/  FFMA R133, R133, R155, R90 ;  /* 0x0000009b85857223 */ /* 0x000fca000000005a */
[----:B------:R0:W-:Y:S05]  /*4560*/  @P3 STG.E desc[UR36][R12.64+0x164], R133 ;  /* 0x000164850c003986 */ /* 0x0001ea000c101924 */
[----:B------:R-:W-:Y:S05]  /*4570*/  @!P2 BRA `(.L_x_123) ;  /* 0x000000000004a947 */ /* 0x000fea0003800000 */
[----:B------:R0:W5:Y:S02]  /*4580*/  LDG.E.LTC128B R177, desc[UR36][R88.64+0x160] ;  /* 0x0001602458b17981 */ /* 0x000164000c1e1920 */
.L_x_123:
[----:B------:R-:W-:Y:S05]  /*4590*/  BSYNC B1 ;  /* 0x0000000000017941 */ /* 0x000fea0003800000 */
.L_x_122:
        /* <DEDUP_REMOVED lines=9> */
.L_x_125:
[----:B------:R-:W-:Y:S05]  /*4630*/  BSYNC B1 ;  /* 0x0000000000017941 */ /* 0x000fea0003800000 */
.L_x_124:
        /* <DEDUP_REMOVED lines=9> */
.L_x_127:
[----:B------:R-:W-:Y:S05]  /*46d0*/  BSYNC B1 ;  /* 0x0000000000017941 */ /* 0x000fea0003800000 */
.L_x_126:
[----:B0----5:R-:W-:Y:S01]  /*46e0*/  FMUL R91, R177, R156 ;  /* 0x0000009cb15b7220 */ /* 0x021fe20000400000 */
[----:B------:R-:W-:Y:S01]  /*46f0*/  ISETP.GT.AND P3, PT, R0, 0x61, P0 ;  /* 0x000000610000780c */ /* 0x000fe20000764270 */
[----:B------:R-:W-:Y:S02]  /*4700*/  BSSY B1, `(.L_x_128) ;  /* 0x0000005000017945 */ /* 0x000fe40003800000 */
[----:B------:R-:W-:-:S05]  /*4710*/  FFMA R91, R136, R155, R91 ;  /* 0x0000009b885b7223 */ /* 0x000fca000000005b */
[----:B------:R0:W-:Y:S05]  /*4720*/  @P2 STG.E desc[UR36][R12.64+0x180], R91 ;  /* 0x0001805b0c002986 */ /* 0x0001ea000c101924 */
[----:B------:R-:W-:Y:S05]  /*4730*/  @!P3 BRA `(.L_x_129) ;  /* 0x000000000004b947 */ /* 0x000fea0003800000 */
[----:B------:R0:W5:Y:S02]  /*4740*/  LDG.E.LTC128B R177, desc[UR36][R164.64+0x184] ;  /* 0x00018424a4b17981 */ /* 0x000164000c1e1920 */
.L_x_129:
[----:B------:R-:W-:Y:S05]  /*4750*/  BSYNC B1 ;  /* 0x0000000000017941 */ /* 0x000fea0003800000 */
.L_x_128:
[----:B-----5:R-:W-:Y:S01]  /*4760*/  FMUL R90, R177, R156 ;  /* 0x0000009cb15a7220 */ /* 0x020fe20000400000 */
[----:B------:R-:W-:Y:S01]  /*4770*/  ISETP.GT.AND P2, PT, R0, 0x60, P1 ;  /* 0x000000600000780c */ /* 0x000fe20000f44270 */
[----:B------:R-:W-:Y:S02]  /*4780*/  BSSY B1, `(.L_x_130) ;  /* 0x0000005000017945 */ /* 0x000fe40003800000 */
[----:B------:R-:W-:-:S05]  /*4790*/  FFMA R137, R137, R155, R90 ;  /* 0x0000009b89897223 */ /* 0x000fca000000005a */
[----:B------:R0:W-:Y:S05]  /*47a0*/  @P3 STG.E desc[UR36][R12.64+0x184], R137 ;  /* 0x000184890c003986 */ /* 0x0001ea000c101924 */
[----:B------:R-:W-:Y:S05]  /*47b0*/  @!P2 BRA `(.L_x_131) ;  /* 0x000000000004a947 */ /* 0x000fea0003800000 */
[----:B------:R0:W5:Y:S02]  /*47c0*/  LDG.E.LTC128B R177, desc[UR36][R88.64+0x180] ;  /* 0x0001802458b17981 */ /* 0x000164000c1e1920 */
.L_x_131:
[----:B------:R-:W-:Y:S05]  /*47d0*/  BSYNC B1 ;  /* 0x0000000000017941 */ /* 0x000fea0003800000 */
.L_x_130:
        /* <DEDUP_REMOVED lines=9> */
.L_x_133:
[----:B------:R-:W-:Y:S05]  /*4870*/  BSYNC B1 ;  /* 0x0000000000017941 */ /* 0x000fea0003800000 */
.L_x_132:
        /* <DEDUP_REMOVED lines=9> */
.L_x_135:
[----:B------:R-:W-:Y:S05]  /*4910*/  BSYNC B1 ;  /* 0x0000000000017941 */ /* 0x000fea0003800000 */
.L_x_134:
[----:B0----5:R-:W-:Y:S01]  /*4920*/  FMUL R91, R177, R156 ;  /* 0x0000009cb15b7220 */ /* 0x021fe20000400000 */
[----:B------:R-:W-:Y:S01]  /*4930*/  ISETP.GT.AND P3, PT, R0, 0x69, P0 ;  /* 0x000000690000780c */ /* 0x000fe20000764270 */
[----:B------:R-:W-:Y:S02]  /*4940*/  BSSY B1, `(.L_x_136) ;  /* 0x0000005000017945 */ /* 0x000fe40003800000 */
[----:B------:R-:W-:-:S05]  /*4950*/  FFMA R91, R140, R155, R91 ;  /* 0x0000009b8c5b7223 */ /* 0x000fca000000005b */
[----:B------:R0:W-:Y:S05]  /*4960*/  @P2 STG.E desc[UR36][R12.64+0x1a0], R91 ;  /* 0x0001a05b0c002986 */ /* 0x0001ea000c101924 */
[----:B------:R-:W-:Y:S05]  /*4970*/  @!P3 BRA `(.L_x_137) ;  /* 0x000000000004b947 */ /* 0x000fea0003800000 */
[----:B------:R0:W5:Y:S02]  /*4980*/  LDG.E.LTC128B R177, desc[UR36][R164.64+0x1a4] ;  /* 0x0001a424a4b17981 */ /* 0x000164000c1e1920 */
.L_x_137:
[----:B------:R-:W-:Y:S05]  /*4990*/  BSYNC B1 ;  /* 0x0000000000017941 */ /* 0x000fea0003800000 */
.L_x_136:
[----:B-----5:R-:W-:Y:S01]  /*49a0*/  FMUL R90, R177, R156 ;  /* 0x0000009cb15a7220 */ /* 0x020fe20000400000 */
[----:B------:R-:W-:Y:S01]  /*49b0*/  ISETP.GT.AND P2, PT, R0, 0x68, P1 ;  /* 0x000000680000780c */ /* 0x000fe20000f44270 */
[----:B------:R-:W-:Y:S02]  /*49c0*/  BSSY B1, `(.L_x_138) ;  /* 0x0000005000017945 */ /* 0x000fe40003800000 */
[----:B------:R-:W-:-:S05]  /*49d0*/  FFMA R141, R141, R155, R90 ;  /* 0x0000009b8d8d7223 */ /* 0x000fca000000005a */
[----:B------:R0:W-:Y:S05]  /*49e0*/  @P3 STG.E desc[UR36][R12.64+0x1a4], R141 ;  /* 0x0001a48d0c003986 */ /* 0x0001ea000c101924 */
[----:B------:R-:W-:Y:S05]  /*49f0*/  @!P2 BRA `(.L_x_139) ;  /* 0x000000000004a947 */ /* 0x000fea0003800000 */
[----:B------:R0:W5:Y:S02]  /*4a00*/  LDG.E.LTC128B R177, desc[UR36][R88.64+0x1a0] ;  /* 0x0001a02458b17981 */ /* 0x000164000c1e1920 */
.L_x_139:
[----:B------:R-:W-:Y:S05]  /*4a10*/  BSYNC B1 ;  /* 0x0000000000017941 */ /* 0x000fea0003800000 */
.L_x_138:
        /* <DEDUP_REMOVED lines=9> */
.L_x_141:
[----:B------:R-:W-:Y:S05]  /*4ab0*/  BSYNC B1 ;  /* 0x0000000000017941 */ /* 0x000fea0003800000 */
.L_x_140:
        /* <DEDUP_REMOVED lines=9> */
.L_x_143:
[----:B------:R-:W-:Y:S05]  /*4b50*/  BSYNC B1 ;  /* 0x0000000000017941 */ /* 0x000fea0003800000 */
.L_x_142:
[----:B0----5:R-:W-:Y:S01]  /*4b60*/  FMUL R91, R177, R156 ;  /* 0x0000009cb15b7220 */ /* 0x021fe20000400000 */
[----:B------:R-:W-:Y:S01]  /*4b70*/  ISETP.GT.AND P3, PT, R0, 0x71, P0 ;  /* 0x000000710000780c */ /* 0x000fe20000764270 */
[----:B------:R-:W-:Y:S02]  /*4b80*/  BSSY B1, `(.L_x_144) ;  /* 0x0000005000017945 */ /* 0x000fe40003800000 */
[----:B------:R-:W-:-:S05]  /*4b90*/  FFMA R91, R144, R155, R91 ;  /* 0x0000009b905b7223 */ /* 0x000fca000000005b */
[----:B------:R0:W-:Y:S05]  /*4ba0*/  @P2 STG.E desc[UR36][R12.64+0x1c0], R91 ;  /* 0x0001c05b0c002986 */ /* 0x0001ea000c101924 */
[----:B------:R-:W-:Y:S05]  /*4bb0*/  @!P3 BRA `(.L_x_145) ;  /* 0x000000000004b947 */ /* 0x000fea0003800000 */
[----:B------:R0:W5:Y:S02]  /*4bc0*/  LDG.E.LTC128B R177, desc[UR36][R164.64+0x1c4] ;  /* 0x0001c424a4b17981 */ /* 0x000164000c1e1920 */
.L_x_145:
[----:B------:R-:W-:Y:S05]  /*4bd0*/  BSYNC B1 ;  /* 0x0000000000017941 */ /* 0x000fea0003800000 */
.L_x_144:
[----:B-----5:R-:W-:Y:S01]  /*4be0*/  FMUL R90, R177, R156 ;  /* 0x0000009cb15a7220 */ /* 0x020fe20000400000 */
[----:B------:R-:W-:Y:S01]  /*4bf0*/  ISETP.GT.AND P2, PT, R0, 0x70, P1 ;  /* 0x000000700000780c */ /* 0x000fe20000f44270 */
[----:B------:R-:W-:Y:S02]  /*4c00*/  BSSY B1, `(.L_x_146) ;  /* 0x0000005000017945 */ /* 0x000fe40003800000 */
[----:B------:R-:W-:-:S05]  /*4c10*/  FFMA R145, R145, R155, R90 ;  /* 0x0000009b91917223 */ /* 0x000fca000000005a */
[----:B------:R0:W-:Y:S05]  /*4c20*/  @P3 STG.E desc[UR36][R12.64+0x1c4], R145 ;  /* 0x0001c4910c003986 */ /* 0x0001ea000c101924 */
[----:B------:R-:W-:Y:S05]  /*4c30*/  @!P2 BRA `(.L_x_147) ;  /* 0x000000000004a947 */ /* 0x000fea0003800000 */
[----:B------:R0:W5:Y:S02]  /*4c40*/  LDG.E.LTC128B R177, desc[UR36][R88.64+0x1c0] ;  /* 0x0001c02458b17981 */ /* 0x000164000c1e1920 */
.L_x_147:
[----:B------:R-:W-:Y:S05]  /*4c50*/  BSYNC B1 ;  /* 0x0000000000017941 */ /* 0x000fea0003800000 */
.L_x_146:
        /* <DEDUP_REMOVED lines=9> */
.L_x_149:
[----:B------:R-:W-:Y:S05]  /*4cf0*/  BSYNC B1 ;  /* 0x0000000000017941 */ /* 0x000fea0003800000 */
.L_x_148:
        /* <DEDUP_REMOVED lines=9> */
.L_x_151:
[----:B------:R-:W-:Y:S05]  /*4d90*/  BSYNC B1 ;  /* 0x0000000000017941 */ /* 0x000fea0003800000 */
.L_x_150:
[----:B0----5:R-:W-:Y:S01]  /*4da0*/  FMUL R91, R177, R156 ;  /* 0x0000009cb15b7220 */ /* 0x021fe20000400000 */
[----:B------:R-:W-:Y:S01]  /*4db0*/  ISETP.GT.AND P0, PT, R0, 0x79, P0 ;  /* 0x000000790000780c */ /* 0x000fe20000704270 */
[----:B------:R-:W-:Y:S01]  /*4dc0*/  BSSY B1, `(.L_x_152) ;  /* 0x0000006000017945 */ /* 0x000fe20003800000 */
[----:B------:R-:W-:Y:S01]  /*4dd0*/  IADD3 R157, P2, R157, 0x80, RZ ;  /* 0x000000809d9d7810 */ /* 0x000fe20007f5e0ff */
[----:B------:R-:W-:-:S05]  /*4de0*/  FFMA R91, R148, R155, R91 ;  /* 0x0000009b945b7223 */ /* 0x000fca000000005b */
[----:B------:R0:W-:Y:S05]  /*4df0*/  @P4 STG.E desc[UR36][R12.64+0x1e0], R91 ;  /* 0x0001e05b0c004986 */ /* 0x0001ea000c101924 */
[----:B------:R-:W-:Y:S05]  /*4e00*/  @!P0 BRA `(.L_x_153) ;  /* 0x0000000000048947 */ /* 0x000fea0003800000 */
[----:B------:R0:W5:Y:S02]  /*4e10*/  LDG.E.LTC128B R177, desc[UR36][R164.64+0x1e4] ;  /* 0x0001e424a4b17981 */ /* 0x000164000c1e1920 */
.L_x_153:
[----:B------:R-:W-:Y:S05]  /*4e20*/  BSYNC B1 ;  /* 0x0000000000017941 */ /* 0x000fea0003800000 */
.L_x_152:
[----:B-----5:R-:W-:Y:S01]  /*4e30*/  FMUL R8, R177, R156 ;  /* 0x0000009cb1087220 */ /* 0x020fe20000400000 */
[----:B------:R-:W-:Y:S01]  /*4e40*/  IMAD.X R9, RZ, RZ, R9, P2 ;  /* 0x000000ffff097224 */ /* 0x000fe200010e0609 */
[----:B------:R-:W-:Y:S01]  /*4e50*/  ISETP.GT.AND P2, PT, R0, 0x78, P1 ;  /* 0x000000780000780c */ /* 0x000fe20000f44270 */
[----:B------:R-:W-:Y:S01]  /*4e60*/  BSSY B1, `(.L_x_154) ;  /* 0x0000008000017945 */ /* 0x000fe20003800000 */
[----:B------:R-:W-:Y:S01]  /*4e70*/  FFMA R149, R149, R155, R8 ;  /* 0x0000009b95957223 */ /* 0x000fe20000000008 */
[----:B------:R-:W-:Y:S01]  /*4e80*/  IMAD R90, R9, R158, RZ ;  /* 0x0000009e095a7224 */ /* 0x000fe200078e02ff */
[----:B------:R-:W-:Y:S01]  /*4e90*/  @P0 MOV R8, R12 ;  /* 0x0000000c00080202 */ /* 0x000fe20000000f00 */
[----:B------:R-:W-:-:S05]  /*4ea0*/  @P0 IMAD.MOV.U32 R9, RZ, RZ, R13 ;  /* 0x000000ffff090224 */ /* 0x000fca00078e000d */
[----:B------:R0:W-:Y:S03]  /*4eb0*/  @P0 STG.E desc[UR36][R8.64+0x1e4], R149 ;  /* 0x0001e49508000986 */ /* 0x0001e6000c101924 */
[----:B------:R-:W-:Y:S05]  /*4ec0*/  @!P2 BRA `(.L_x_155) ;  /* 0x000000000004a947 */ /* 0x000fea0003800000 */
[----:B------:R0:W5:Y:S02]  /*4ed0*/  LDG.E.LTC128B R177, desc[UR36][R88.64+0x1e0] ;  /* 0x0001e02458b17981 */ /* 0x000164000c1e1920 */
.L_x_155:
[----:B------:R-:W-:Y:S05]  /*4ee0*/  BSYNC B1 ;  /* 0x0000000000017941 */ /* 0x000fea0003800000 */
.L_x_154:
[----:B0----5:R-:W-:Y:S01]  /*4ef0*/  FMUL R9, R177, R156 ;  /* 0x0000009cb1097220 */ /* 0x021fe20000400000 */
[----:B------:R-:W-:Y:S01]  /*4f00*/  @P2 IMAD.MOV.U32 R8, RZ, RZ, R170 ;  /* 0x000000ffff082224 */ /* 0x000fe200078e00aa */
[----:B------:R-:W-:Y:S01]  /*4f10*/  ISETP.GT.AND P1, PT, R0, 0x79, P1 ;  /* 0x000000790000780c */ /* 0x000fe20000f24270 */
[C---:B------:R-:W-:Y:S02]  /*4f20*/  IMAD R93, R157.reuse, R159, R90 ;  /* 0x0000009f9d5d7224 */ /* 0x040fe400078e025a */
[----:B------:R-:W-:Y:S01]  /*4f30*/  FFMA R95, R150, R155, R9 ;  /* 0x0000009b965f7223 */ /* 0x000fe20000000009 */
[----:B------:R-:W-:Y:S01]  /*4f40*/  @P2 MOV R9, R171 ;  /* 0x000000ab00092202 */ /* 0x000fe20000000f00 */
[----:B------:R-:W-:Y:S01]  /*4f50*/  IMAD.WIDE.U32 R90, R157, R158, R20 ;  /* 0x0000009e9d5a7225 */ /* 0x000fe200078e0014 */
[----:B------:R-:W-:Y:S01]  /*4f60*/  ISETP.GT.AND P0, PT, R3, 0x80, PT ;  /* 0x000000800300780c */ /* 0x000fe20003f04270 */
[----:B------:R-:W-:Y:S02]  /*4f70*/  BSSY B1, `(.L_x_156) ;  /* 0x0000006000017945 */ /* 0x000fe40003800000 */
[----:B------:R0:W-:Y:S01]  /*4f80*/  @P2 STG.E desc[UR36][R8.64+0x1e0], R95 ;  /* 0x0001e05f08002986 */ /* 0x0001e2000c101924 */
[----:B------:R-:W-:Y:S01]  /*4f90*/  ISETP.GT.AND P5, PT, R0, RZ, P0 ;  /* 0x000000ff0000720c */ /* 0x000fe200007a4270 */
[----:B------:R-:W-:-:S02]  /*4fa0*/  IMAD.IADD R92, R91, 0x1, R93 ;  /* 0x000000015b5c7824 */ /* 0x000fc400078e025d */
[----:B------:R-:W-:Y:S10]  /*4fb0*/  @!P1 BRA `(.L_x_157) ;  /* 0x0000000000049947 */ /* 0x000ff40003800000 */
[----:B------:R0:W5:Y:S02]  /*4fc0*/  LDG.E.LTC128B R177, desc[UR36][R88.64+0x1e4] ;  /* 0x0001e42458b17981 */ /* 0x000164000c1e1920 */
.L_x_157:
[----:B------:R-:W-:Y:S05]  /*4fd0*/  BSYNC B1 ;  /* 0x0000000000017941 */ /* 0x000fea0003800000 */
.L_x_156:
[----:B0--3-5:R-:W-:Y:S01]  /*4fe0*/  FMUL R88, R177, R156 ;  /* 0x0000009cb1587220 */ /* 0x029fe20000400000 */
[----:B------:R-:W-:-:S03]  /*4ff0*/  LEA R8, P2, R90, R10, 0x2 ;  /* 0x0000000a5a087211 */ /* 0x000fc600078410ff */
[----:B------:R-:W-:Y:S01]  /*5000*/  FFMA R151, R151, R155, R88 ;  /* 0x0000009b97977223 */ /* 0x000fe20000000058 */
[----:B------:R-:W-:-:S04]  /*5010*/  LEA.HI.X R9, R90, R11, R92, 0x2, P2 ;  /* 0x0000000b5a097211 */ /* 0x000fc800010f145c */
[----:B------:R0:W-:Y:S04]  /*5020*/  @P1 STG.E desc[UR36][R170.64+0x1e4], R151 ;  /* 0x0001e497aa001986 */ /* 0x0001e8000c101924 */
[----:B------:R3:W2:Y:S01]  /*5030*/  @P5 LDG.E.LTC128B R177, desc[UR36][R8.64] ;  /* 0x0000002408b15981 */ /* 0x0006a2000c1e1920 */
[-C--:B------:R-:W-:Y:S01]  /*5040*/  IMAD.WIDE.U32 R88, R157, R158.reuse, R6 ;  /* 0x0000009e9d587225 */ /* 0x080fe200078e0006 */
[C---:B------:R-:W-:Y:S01]  /*5050*/  SHF.L.U32 R95, R4.reuse, 0x9, RZ ;  /* 0x00000009045f7819 */ /* 0x040fe200000006ff */
[----:B------:R-:W-:Y:S01]  /*5060*/  BSSY B1, `(.L_x_158) ;  /* 0x0000013000017945 */ /* 0x000fe20003800000 */
[----:B------:R-:W-:Y:S01]  /*5070*/  SHF.L.U64.HI R97, R4, 0x9, R5 ;  /* 0x0000000904617819 */ /* 0x000fe20000010205 */
[----:B------:R-:W-:Y:S01]  /*5080*/  IMAD.IADD R89, R93, 0x1, R89 ;  /* 0x000000015d597824 */ /* 0x000fe200078e0259 */
[----:B------:R-:W-:Y:S01]  /*5090*/  ISETP.GT.AND P4, PT, R0, 0x1, P0 ;  /* 0x000000010000780c */ /* 0x000fe20000784270 */
[----:B------:R-:W-:-:S04]  /*50a0*/  IMAD.WIDE.U32 R158, R157, R158, R162 ;  /* 0x0000009e9d9e7225 */ /* 0x000fc800078e00a2 */
[----:B------:R-:W-:Y:S01]  /*50b0*/  IMAD.WIDE.U32 R90, R23, R14, R88 ;  /* 0x0000000e175a7225 */ /* 0x000fe200078e0058 */
[----:B------:R-:W-:Y:S02]  /*50c0*/  IADD3 R88, P2, R95, R12, RZ ;  /* 0x0000000c5f587210 */ /* 0x000fe40007f5e0ff */
[----:B------:R-:W-:Y:S01]  /*50d0*/  IADD3 R160, P3, R160, R158, RZ ;  /* 0x0000009ea0a07210 */ /* 0x000fe20007f7e0ff */
[----:B---3--:R-:W-:Y:S01]  /*50e0*/  IMAD.IADD R8, R15, 0x1, R91 ;  /* 0x000000010f087824 */ /* 0x008fe200078e025b */
[----:B------:R-:W-:Y:S01]  /*50f0*/  LEA R4, P1, R90, R10, 0x2 ;  /* 0x0000000a5a047211 */ /* 0x000fe200078210ff */
[----:B------:R-:W-:Y:S01]  /*5100*/  IMAD.X R89, R97, 0x1, R13, P2 ;  /* 0x0000000161597824 */ /* 0x000fe200010e060d */
[----:B------:R-:W-:Y:S02]  /*5110*/  IADD3 R92, P2, R6, R158, RZ ;  /* 0x0000009e065c7210 */ /* 0x000fe40007f5e0ff */
[----:B------:R-:W-:Y:S01]  /*5120*/  IADD3 R159, R93, R159, RZ ;  /* 0x0000009f5d9f7210 */ /* 0x000fe20007ffe0ff */
[----:B--2---:R-:W-:-:S04]  /*5130*/  FMUL R5, R177, R156 ;  /* 0x0000009cb1057220 */ /* 0x004fc80000400000 */
[----:B------:R-:W-:Y:S01]  /*5140*/  FFMA R9, R24, R155, R5 ;  /* 0x0000009b18097223 */ /* 0x000fe20000000005 */
[----:B------:R-:W-:-:S04]  /*5150*/  LEA.HI.X R5, R90, R11, R8, 0x2, P1 ;  /* 0x0000000b5a057211 */ /* 0x000fc800008f1408 */
[----:B------:R0:W-:Y:S01]  /*5160*/  @P5 STG.E desc[UR36][R88.64], R9 ;  /* 0x0000000958005986 */ /* 0x0001e2000c101924 */
[----:B------:R-:W-:Y:S05]  /*5170*/  @!P4 BRA `(.L_x_159) ;  /* 0x000000000004c947 */ /* 0x000fea0003800000 */
[----:B------:R2:W5:Y:S02]  /*5180*/  LDG.E.LTC128B R177, desc[UR36][R4.64+0x4] ;  /* 0x0000042404b17981 */ /* 0x000564000c1e1920 */
.L_x_159:
[----:B------:R-:W-:Y:S05]  /*5190*/  BSYNC B1 ;  /* 0x0000000000017941 */ /* 0x000fea0003800000 */
.L_x_158:
[----:B-----5:R-:W-:Y:S01]  /*51a0*/  FMUL R6, R177, R156 ;  /* 0x0000009cb1067220 */ /* 0x020fe20000400000 */
[----:B------:R-:W-:Y:S01]  /*51b0*/  @P4 MOV R24, R88 ;  /* 0x0000005800184202 */ /* 0x000fe20000000f00 */
[----:B------:R-:W-:Y:S01]  /*51c0*/  IMAD.X R93, R7, 0x1, R159, P2 ;  /* 0x00000001075d7824 */ /* 0x000fe200010e069f */
[----:B------:R-:W-:Y:S01]  /*51d0*/  ISETP.GT.AND P1, PT, R3, 0x88, PT ;  /* 0x000000880300780c */ /* 0x000fe20003f24270 */
[----:B0-----:R-:W-:Y:S01]  /*51e0*/  FFMA R9, R25, R155, R6 ;  /* 0x0000009b19097223 */ /* 0x001fe20000000006 */
[----:B------:R-:W-:Y:S01]  /*51f0*/  @P4 IMAD.MOV.U32 R25, RZ, RZ, R89 ;  /* 0x000000ffff194224 */ /* 0x000fe200078e0059 */
[----:B------:R-:W-:Y:S01]  /*5200*/  LEA R6, P5, R160, R10, 0x2 ;  /* 0x0000000aa0067211 */ /* 0x000fe200078a10ff */
[----:B------:R-:W-:Y:S01]  /*5210*/  IMAD.X R3, R159, 0x1, R21, P3 ;  /* 0x000000019f037824 */ /* 0x000fe200018e0615 */
[----:B------:R-:W-:Y:S01]  /*5220*/  ISETP.GT.AND P2, PT, R0, RZ, P1 ;  /* 0x000000ff0000720c */ /* 0x000fe20000f44270 */
[----:B------:R-:W-:Y:S01]  /*5230*/  IMAD.WIDE.U32 R20, R23, R14, R92 ;  /* 0x0000000e17147225 */ /* 0x000fe200078e005c */
[----:B------:R0:W-:Y:S01]  /*5240*/  @P4 STG.E desc[UR36][R24.64+0x4], R9 ;  /* 0x0000040918004986 */ /* 0x0001e2000c101924 */
[----:B------:R-:W-:Y:S01]  /*5250*/  BSSY B1, `(.L_x_160) ;  /* 0x0000006000017945 */ /* 0x000fe20003800000 */
[----:B------:R-:W-:Y:S01]  /*5260*/  IADD3 R8, P3, R88, R167, RZ ;  /* 0x000000a758087210 */ /* 0x000fe20007f7e0ff */
[----:B------:R-:W-:Y:S01]  /*5270*/  IMAD.IADD R15, R15, 0x1, R21 ;  /* 0x000000010f0f7824 */ /* 0x000fe200078e0215 */
[----:B------:R-:W-:-:S07]  /*5280*/  LEA.HI.X R7, R160, R11, R3, 0x2, P5 ;  /* 0x0000000ba0077211 */ /* 0x000fce00028f1403 */
[----:B------:R-:W-:Y:S05]  /*5290*/  @!P2 BRA `(.L_x_161) ;  /* 0x000000000004a947 */ /* 0x000fea0003800000 */
[----:B------:R3:W5:Y:S02]  /*52a0*/  LDG.E.LTC128B R177, desc[UR36][R6.64] ;  /* 0x0000002406b17981 */ /* 0x000764000c1e1920 */
.L_x_161:
[----:B------:R-:W-:Y:S05]  /*52b0*/  BSYNC B1 ;  /* 0x0000000000017941 */ /* 0x000fea0003800000 */
.L_x_160:
[----:B-----5:R-:W-:Y:S01]  /*52c0*/  FMUL R3, R177, R156 ;  /* 0x0000009cb1037220 */ /* 0x020fe20000400000 */
[----:B0-----:R-:W-:Y:S01]  /*52d0*/  IADD3.X R9, R89, R169, RZ, P3, !PT ;  /* 0x000000a959097210 */ /* 0x001fe20001ffe4ff */
[----:B------:R-:W-:Y:S01]  /*52e0*/  BSSY B1, `(.L_x_162) ;  /* 0x0000008000017945 */ /* 0x000fe20003800000 */
[----:B------:R-:W-:Y:S01]  /*52f0*/  ISETP.GT.AND P4, PT, R0, 0x1, P1 ;  /* 0x000000010000780c */ /* 0x000fe20000f84270 */
[----:B------:R-:W-:Y:S01]  /*5300*/  FFMA R3, R26, R155, R3 ;  /* 0x0000009b1a037223 */ /* 0x000fe20000000003 */
[----:B------:R-:W-:-:S04]  /*5310*/  LEA R10, P5, R20, R10, 0x2 ;  /* 0x0000000a140a7211 */ /* 0x000fc800078a10ff */
[----:B------:R0:W-:Y:S01]  /*5320*/  @P2 STG.E desc[UR36][R8.64], R3 ;  /* 0x0000000308002986 */ /* 0x0001e2000c101924 */
[----:B------:R-:W-:-:S06]  /*5330*/  LEA.HI.X R11, R20, R11, R15, 0x2, P5 ;  /* 0x0000000b140b7211 */ /* 0x000fcc00028f140f */
[----:B------:R-:W-:Y:S05]  /*5340*/  @!P4 BRA `(.L_x_163) ;  /* 0x000000000004c947 */ /* 0x000fea0003800000 */
[----:B------:R0:W5:Y:S02]  /*5350*/  LDG.E.LTC128B R177, desc[UR36][R10.64+0x4] ;  /* 0x000004240ab17981 */ /* 0x000164000c1e1920 */
.L_x_163:
[----:B------:R-:W-:Y:S05]  /*5360*/  BSYNC B1 ;  /* 0x0000000000017941 */ /* 0x000fea0003800000 */
.L_x_162:
[----:B---3-5:R-:W-:Y:S01]  /*5370*/  FMUL R6, R177, R156 ;  /* 0x0000009cb1067220 */ /* 0x028fe20000400000 */
[----:B------:R-:W-:Y:S01]  /*5380*/  ISETP.GT.AND P2, PT, R0, 0x8, P0 ;  /* 0x000000080000780c */ /* 0x000fe20000744270 */
[----:B------:R-:W-:Y:S02]  /*5390*/  BSSY B1, `(.L_x_164) ;  /* 0x0000005000017945 */ /* 0x000fe40003800000 */
[----:B------:R-:W-:-:S05]  /*53a0*/  FFMA R27, R27, R155, R6 ;  /* 0x0000009b1b1b7223 */ /* 0x000fca0000000006 */
[----:B------:R3:W-:Y:S05]  /*53b0*/  @P4 STG.E desc[UR36][R8.64+0x4], R27 ;  /* 0x0000041b08004986 */ /* 0x0007ea000c101924 */
[----:B------:R-:W-:Y:S05]  /*53c0*/  @!P2 BRA `(.L_x_165) ;  /* 0x000000000004a947 */ /* 0x000fea0003800000 */
[----:B------:R0:W5:Y:S02]  /*53d0*/  LDG.E.LTC128B R177, desc[UR36][R4.64+0x20] ;  /* 0x0000202404b17981 */ /* 0x000164000c1e1920 */
.L_x_165:
[----:B------:R-:W-:Y:S05]  /*53e0*/  BSYNC B1 ;  /* 0x0000000000017941 */ /* 0x000fea0003800000 */
.L_x_164:
[----:B0----5:R-:W-:Y:S01]  /*53f0*/  FMUL R3, R177, R156 ;  /* 0x0000009cb1037220 */ /* 0x021fe20000400000 */
[----:B------:R-:W-:Y:S01]  /*5400*/  IMAD.MOV.U32 R6, RZ, RZ, R88 ;  /* 0x000000ffff067224 */ /* 0x000fe200078e0058 */
[----:B------:R-:W-:Y:S01]  /*5410*/  ISETP.GT.AND P3, PT, R0, 0x9, P0 ;  /* 0x000000090000780c */ /* 0x000fe20000764270 */
[----:B------:R-:W-:Y:S02]  /*5420*/  IMAD.MOV.U32 R7, RZ, RZ, R89 ;  /* 0x000000ffff077224 */ /* 0x000fe400078e0059 */
[----:B------:R-:W-:Y:S01]  /*5430*/  FFMA R3, R28, R155, R3 ;  /* 0x0000009b1c037223 */ /* 0x000fe20000000003 */
[----:B------:R-:W-:Y:S04]  /*5440*/  BSSY B1, `(.L_x_166) ;  /* 0x0000004000017945 */ /* 0x000fe80003800000 */
[----:B------:R0:W-:Y:S05]  /*5450*/  @P2 STG.E desc[UR36][R6.64+0x20], R3 ;  /* 0x0000200306002986 */ /* 0x0001ea000c101924 */
[----:B------:R-:W-:Y:S05]  /*5460*/  @!P3 BRA `(.L_x_167) ;  /* 0x000000000004b947 */ /* 0x000fea0003800000 */
[----:B------:R0:W5:Y:S02]  /*5470*/  LDG.E.LTC128B R177, desc[UR36][R4.64+0x24] ;  /* 0x0000242404b17981 */ /* 0x000164000c1e1920 */
.L_x_167:
[----:B------:R-:W-:Y:S05]  /*5480*/  BSYNC B1 ;  /* 0x0000000000017941 */ /* 0x000fea0003800000 */
.L_x_166:
[----:B---3-5:R-:W-:Y:S01]  /*5490*/  FMUL R8, R177, R156 ;  /* 0x0000009cb1087220 */ /* 0x028fe20000400000 */
[----:B------:R-:W-:Y:S01]  /*54a0*/  ISETP.GT.AND P5, PT, R0, 0x8, P1 ;  /* 0x000000080000780c */ /* 0x000fe20000fa4270 */
[----:B------:R-:W-:Y:S01]  /*54b0*/  BSSY B1, `(.L_x_168) ;  /* 0x0000006000017945 */ /* 0x000fe20003800000 */
[----:B------:R-:W-:Y:S01]  /*54c0*/  IADD3 R14, P2, R167, R88, RZ ;  /* 0x00000058a70e7210 */ /* 0x000fe20007f5e0ff */
[----:B------:R-:W-:-:S05]  /*54d0*/  FFMA R29, R29, R155, R8 ;  /* 0x0000009b1d1d7223 */ /* 0x000fca0000000008 */
[----:B------:R3:W-:Y:S05]  /*54e0*/  @P3 STG.E desc[UR36][R6.64+0x24], R29 ;  /* 0x0000241d06003986 */ /* 0x0007ea000c101924 */
[----:B------:R-:W-:Y:S05]  /*54f0*/  @!P5 BRA `(.L_x_169) ;  /* 0x000000000004d947 */ /* 0x000fea0003800000 */
[----:B------:R0:W5:Y:S02]  /*5500*/  LDG.E.LTC128B R177, desc[UR36][R10.64+0x20] ;  /* 0x000020240ab17981 */ /* 0x000164000c1e1920 */
.L_x_169:
[----:B------:R-:W-:Y:S05]  /*5510*/  BSYNC B1 ;  /* 0x0000000000017941 */ /* 0x000fea0003800000 */
.L_x_168:
[----:B0----5:R-:W-:Y:S01]  /*5520*/  FMUL R3, R177, R156 ;  /* 0x0000009cb1037220 */ /* 0x021fe20000400000 */
[----:B------:R-:W-:Y:S01]  /*5530*/  IADD3.X R15, R169, R89, RZ, P2, !PT ;  /* 0x00000059a90f7210 */ /* 0x000fe200017fe4ff */
[----:B------:R-:W-:Y:S01]  /*5540*/  BSSY B1, `(.L_x_170) ;  /* 0x0000007000017945 */ /* 0x000fe20003800000 */
[----:B------:R-:W-:Y:S01]  /*5550*/  ISETP.GT.AND P4, PT, R0, 0x9, P1 ;  /* 0x000000090000780c */ /* 0x000fe20000f84270 */
[----:B------:R-:W-:Y:S01]  /*5560*/  FFMA R3, R30, R155, R3 ;  /* 0x0000009b1e037223 */ /* 0x000fe20000000003 */
[----:B------:R-:W-:-:S04]  /*5570*/  IADD3 R8, P3, P2, R167, R12, R95 ;  /* 0x0000000ca7087210 */ /* 0x000fc80007a7e05f */
[----:B------:R0:W-:Y:S07]  /*5580*/  @P5 STG.E desc[UR36][R14.64+0x20], R3 ;  /* 0x000020030e005986 */ /* 0x0001ee000c101924 */
[----:B------:R-:W-:Y:S05]  /*5590*/  @!P4 BRA `(.L_x_171) ;  /* 0x000000000004c947 */ /* 0x000fea0003800000 */
[----:B------:R0:W5:Y:S02]  /*55a0*/  LDG.E.LTC128B R177, desc[UR36][R10.64+0x24] ;  /* 0x000024240ab17981 */ /* 0x000164000c1e1920 */
.L_x_171:
[----:B------:R-:W-:Y:S05]  /*55b0*/  BSYNC B1 ;  /* 0x0000000000017941 */ /* 0x000fea0003800000 */
.L_x_170:
[----:B-----5:R-:W-:Y:S01]  /*55c0*/  FMUL R12, R177, R156 ;  /* 0x0000009cb10c7220 */ /* 0x020fe20000400000 */
[----:B------:R-:W-:Y:S01]  /*55d0*/  IADD3.X R9, R169, R13, R97, P3, P2 ;  /* 0x0000000da9097210 */ /* 0x000fe20001fe4461 */
[----:B------:R-:W-:Y:S01]  /*55e0*/  BSSY B1, `(.L_x_172) ;  /* 0x0000006000017945 */ /* 0x000fe20003800000 */
[----:B------:R-:W-:Y:S01]  /*55f0*/  ISETP.GT.AND P5, PT, R0, 0x10, P0 ;  /* 0x000000100000780c */ /* 0x000fe200007a4270 */
[----:B------:R-:W-:-:S05]  /*5600*/  FFMA R31, R31, R155, R12 ;  /* 0x0000009b1f1f7223 */ /* 0x000fca000000000c */
[----:B------:R0:W-:Y:S07]  /*5610*/  @P4 STG.E desc[UR36][R8.64+0x24], R31 ;  /* 0x0000241f08004986 */ /* 0x0001ee000c101924 */
[----:B------:R-:W-:Y:S05]  /*5620*/  @!P5 BRA `(.L_x_173) ;  /* 0x000000000004d947 */ /* 0x000fea0003800000 */
[----:B------:R0:W5:Y:S02]  /*5630*/  LDG.E.LTC128B R177, desc[UR36][R4.64+0x40] ;  /* 0x0000402404b17981 */ /* 0x000164000c1e1920 */
.L_x_173:
[----:B------:R-:W-:Y:S05]  /*5640*/  BSYNC B1 ;  /* 0x0000000000017941 */ /* 0x000fea0003800000 */
.L_x_172:
[----:B0----5:R-:W-:Y:S01]  /*5650*/  FMUL R3, R177, R156 ;  /* 0x0000009cb1037220 */ /* 0x021fe20000400000 */
[----:B------:R-:W-:Y:S01]  /*5660*/  ISETP.GT.AND P2, PT, R0, 0x11, P0 ;  /* 0x000000110000780c */ /* 0x000fe20000744270 */
[----:B------:R-:W-:Y:S02]  /*5670*/  BSSY B1, `(.L_x_174) ;  /* 0x0000005000017945 */ /* 0x000fe40003800000 */
[----:B------:R-:W-:-:S05]  /*5680*/  FFMA R3, R32, R155, R3 ;  /* 0x0000009b20037223 */ /* 0x000fca0000000003 */
[----:B------:R0:W-:Y:S05]  /*5690*/  @P5 STG.E desc[UR36][R6.64+0x40], R3 ;  /* 0x0000400306005986 */ /* 0x0001ea000c101924 */
[----:B------:R-:W-:Y:S05]  /*56a0*/  @!P2 BRA `(.L_x_175) ;  /* 0x000000000004a947 */ /* 0x000fea0003800000 */
[----:B------:R0:W5:Y:S02]  /*56b0*/  LDG.E.LTC128B R177, desc[UR36][R4.64+0x44] ;  /* 0x0000442404b17981 */ /* 0x000164000c1e1920 */
.L_x_175:
[----:B------:R-:W-:Y:S05]  /*56c0*/  BSYNC B1 ;  /* 0x0000000000017941 */ /* 0x000fea0003800000 */
.L_x_174:
[----:B-----5:R-:W-:Y:S01]  /*56d0*/  FMUL R12, R177, R156 ;  /* 0x0000009cb10c7220 */ /* 0x020fe20000400000 */
[----:B------:R-:W-:Y:S01]  /*56e0*/  ISETP.GT.AND P3, PT, R0, 0x10, P1 ;  /* 0x000000100000780c */ /* 0x000fe20000f64270 */
[----:B------:R-:W-:Y:S02]  /*56f0*/  BSSY B1, `(.L_x_176) ;  /* 0x0000005000017945 */ /* 0x000fe40003800000 */
[----:B------:R-:W-:-:S05]  /*5700*/  FFMA R33, R33, R155, R12 ;  /* 0x0000009b21217223 */ /* 0x000fca000000000c */
[----:B------:R0:W-:Y:S05]  /*5710*/  @P2 STG.E desc[UR36][R6.64+0x44], R33 ;  /* 0x0000442106002986 */ /* 0x0001ea000c101924 */
[----:B------:R-:W-:Y:S05]  /*5720*/  @!P3 BRA `(.L_x_177) ;  /* 0x000000000004b947 */ /* 0x000fea0003800000 */
[----:B------:R0:W5:Y:S02]  /*5730*/  LDG.E.LTC128B R177, desc[UR36][R10.64+0x40] ;  /* 0x000040240ab17981 */ /* 0x000164000c1e1920 */
.L_x_177:
[----:B------:R-:W-:Y:S05]  /*5740*/  BSYNC B1 ;  /* 0x0000000000017941 */ /* 0x000fea0003800000 */
.L_x_176:
[----:B0----5:R-:W-:Y:S01]  /*5750*/  FMUL R3, R177, R156 ;  /* 0x0000009cb1037220 */ /* 0x021fe20000400000 */
[----:B------:R-:W-:Y:S01]  /*5760*/  ISETP.GT.AND P2, PT, R0, 0x11, P1 ;  /* 0x000000110000780c */ /* 0x000fe20000f44270 */
[----:B------:R-:W-:Y:S02]  /*5770*/  BSSY B1, `(.L_x_178) ;  /* 0x0000005000017945 */ /* 0x000fe40003800000 */
[----:B------:R-:W-:-:S05]  /*5780*/  FFMA R3, R34, R155, R3 ;  /* 0x0000009b22037223 */ /* 0x000fca0000000003 */
[----:B------:R0:W-:Y:S05]  /*5790*/  @P3 STG.E desc[UR36][R8.64+0x40], R3 ;  /* 0x0000400308003986 */ /* 0x0001ea000c101924 */
[----:B------:R-:W-:Y:S05]  /*57a0*/  @!P2 BRA `(.L_x_179) ;  /* 0x000000000004a947 */ /* 0x000fea0003800000 */
[----:B------:R0:W5:Y:S02]  /*57b0*/  LDG.E.LTC128B R177, desc[UR36][R10.64+0x44] ;  /* 0x000044240ab17981 */ /* 0x000164000c1e1920 */
.L_x_179:
[----:B------:R-:W-:Y:S05]  /*57c0*/  BSYNC B1 ;  /* 0x0000000000017941 */ /* 0x000fea0003800000 */
.L_x_178:
[----:B-----5:R-:W-:Y:S01]  /*57d0*/  FMUL R12, R177, R156 ;  /* 0x0000009cb10c7220 */ /* 0x020fe20000400000 */
[----:B------:R-:W-:Y:S01]  /*57e0*/  ISETP.GT.AND P3, PT, R0, 0x18, P0 ;  /* 0x000000180000780c */ /* 0x000fe20000764270 */
[----:B------:R-:W-:Y:S02]  /*57f0*/  BSSY B1, `(.L_x_180) ;  /* 0x0000005000017945 */ /* 0x000fe40003800000 */
[----:B------:R-:W-:-:S05]  /*5800*/  FFMA R35, R35, R155, R12 ;  /* 0x0000009b23237223 */ /* 0x000fca000000000c */
[----:B------:R0:W-:Y:S05]  /*5810*/  @P2 STG.E desc[UR36][R8.64+0x44], R35 ;  /* 0x0000442308002986 */ /* 0x0001ea000c101924 */
[----:B------:R-:W-:Y:S05]  /*5820*/  @!P3 BRA `(.L_x_181) ;  /* 0x000000000004b947 */ /* 0x000fea0003800000 */
[----:B------:R0:W5:Y:S02]  /*5830*/  LDG.E.LTC128B R177, desc[UR36][R4.64+0x60] ;  /* 0x0000602404b17981 */ /* 0x000164000c1e1920 */
.L_x_181:
[----:B------:R-:W-:Y:S05]  /*5840*/  BSYNC B1 ;  /* 0x0000000000017941 */ /* 0x000fea0003800000 */
.L_x_180:
[----:B0----5:R-:W-:Y:S01]  /*5850*/  FMUL R3, R177, R156 ;  /* 0x0000009cb1037220 */ /* 0x021fe20000400000 */
[----:B------:R-:W-:Y:S01]  /*5860*/  ISETP.GT.AND P2, PT, R0, 0x19, P0 ;  /* 0x000000190000780c */ /* 0x000fe20000744270 */
[----:B------:R-:W-:Y:S02]  /*5870*/  BSSY B1, `(.L_x_182) ;  /* 0x0000005000017945 */ /* 0x000fe40003800000 */
[----:B------:R-:W-:-:S05]  /*5880*/  FFMA R3, R36, R155, R3 ;  /* 0x0000009b24037223 */ /* 0x000fca0000000003 */
[----:B------:R0:W-:Y:S05]  /*5890*/  @P3 STG.E desc[UR36][R6.64+0x60], R3 ;  /* 0x0000600306003986 */ /* 0x0001ea000c101924 */
[----:B------:R-:W-:Y:S05]  /*58a0*/  @!P2 BRA `(.L_x_183) ;  /* 0x000000000004a947 */ /* 0x000fea0003800000 */
[----:B------:R0:W5:Y:S02]  /*58b0*/  LDG.E.LTC128B R177, desc[UR36][R4.64+0x64] ;  /* 0x0000642404b17981 */ /* 0x000164000c1e1920 */
.L_x_183:
[----:B------:R-:W-:Y:S05]  /*58c0*/  BSYNC B1 ;  /* 0x0000000000017941 */ /* 0x000fea0003800000 */
.L_x_182:
[----:B-----5:R-:W-:Y:S01]  /*58d0*/  FMUL R12, R177, R156 ;  /* 0x0000009cb10c7220 */ /* 0x020fe20000400000 */
[----:B------:R-:W-:Y:S01]  /*58e0*/  ISETP.GT.AND P3, PT, R0, 0x18, P1 ;  /* 0x000000180000780c */ /* 0x000fe20000f64270 */
[----:B------:R-:W-:Y:S02]  /*58f0*/  BSSY B1, `(.L_x_184) ;  /* 0x0000005000017945 */ /* 0x000fe40003800000 */
[----:B------:R-:W-:-:S05]  /*5900*/  FFMA R37, R37, R155, R12 ;  /* 0x0000009b25257223 */ /* 0x000fca000000000c */
[----:B------:R0:W-:Y:S05]  /*5910*/  @P2 STG.E desc[UR36][R6.64+0x64], R37 ;  /* 0x0000642506002986 */ /* 0x0001ea000c101924 */
[----:B------:R-:W-:Y:S05]  /*5920*/  @!P3 BRA `(.L_x_185) ;  /* 0x000000000004b947 */ /* 0x000fea0003800000 */
[----:B------:R0:W5:Y:S02]  /*5930*/  LDG.E.LTC128B R177, desc[UR36][R10.64+0x60] ;  /* 0x000060240ab17981 */ /* 0x000164000c1e1920 */
.L_x_185:
[----:B------:R-:W-:Y:S05]  /*5940*/  BSYNC B1 ;  /* 0x0000000000017941 */ /* 0x000fea0003800000 */
.L_x_184:
[----:B0----5:R-:W-:Y:S01]  /*5950*/  FMUL R3, R177, R156 ;  /* 0x0000009cb1037220 */ /* 0x021fe20000400000 */
[----:B------:R-:W-:Y:S01]  /*5960*/  ISETP.GT.AND P2, PT, R0, 0x19, P1 ;  /* 0x000000190000780c */ /* 0x000fe20000f44270 */
[----:B------:R-:W-:Y:S02]  /*5970*/  BSSY B1, `(.L_x_186) ;  /* 0x0000005000017945 */ /* 0x000fe40003800000 */
[----:B------:R-:W-:-:S05]  /*5980*/  FFMA R3, R38, R155, R3 ;  /* 0x0000009b26037223 */ /* 0x000fca0000000003 */
[----:B------:R0:W-:Y:S05]  /*5990*/  @P3 STG.E desc[UR36][R8.64+0x60], R3 ;  /* 0x0000600308003986 */ /* 0x0001ea000c101924 */
[----:B------:R-:W-:Y:S05]  /*59a0*/  @!P2 BRA `(.L_x_187) ;  /* 0x000000000004a947 */ /* 0x000fea0003800000 */
[----:B------:R0:W5:Y:S02]  /*59b0*/  LDG.E.LTC128B R177, desc[UR36][R10.64+0x64] ;  /* 0x000064240ab17981 */ /* 0x000164000c1e1920 */
.L_x_187:
[----:B------:R-:W-:Y:S05]  /*59c0*/  BSYNC B1 ;  /* 0x0000000000017941 */ /* 0x000fea0003800000 */
.L_x_186:
[----:B-----5:R-:W-:Y:S01]  /*59d0*/  FMUL R12, R177, R156 ;  /* 0x0000009cb10c7220 */ /* 0x020fe20000400000 */
[----:B------:R-:W-:Y:S01]  /*59e0*/  ISETP.GT.AND P3, PT, R0, 0x20, P0 ;  /* 0x000000200000780c */ /* 0x000fe20000764270 */
[----:B------:R-:W-:Y:S02]  /*59f0*/  BSSY B1, `(.L_x_188) ;  /* 0x0000005000017945 */ /* 0x000fe40003800000 */
[----:B------:R-:W-:-:S05]  /*5a00*/  FFMA R39, R39, R155, R12 ;  /* 0x0000009b27277223 */ /* 0x000fca000000000c */
[----:B------:R0:W-:Y:S05]  /*5a10*/  @P2 STG.E desc[UR36][R8.64+0x64], R39 ;  /* 0x0000642708002986 */ /* 0x0001ea000c101924 */
[----:B------:R-:W-:Y:S05]  /*5a20*/  @!P3 BRA `(.L_x_189) ;  /* 0x000000000004b947 */ /* 0x000fea0003800000 */
[----:B------:R0:W5:Y:S02]  /*5a30*/  LDG.E.LTC128B R177, desc[UR36][R4.64+0x80] ;  /* 0x0000802404b17981 */ /* 0x000164000c1e1920 */
.L_x_189:
[----:B------:R-:W-:Y:S05]  /*5a40*/  BSYNC B1 ;  /* 0x0000000000017941 */ /* 0x000fea0003800000 */
.L_x_188:
[----:B0----5:R-:W-:Y:S01]  /*5a50*/  FMUL R3, R177, R156 ;  /* 0x0000009cb1037220 */ /* 0x021fe20000400000 */
[----:B------:R-:W-:Y:S01]  /*5a60*/  ISETP.GT.AND P2, PT, R0, 0x21, P0 ;  /* 0x000000210000780c */ /* 0x000fe20000744270 */
[----:B------:R-:W-:Y:S02]  /*5a70*/  BSSY B1, `(.L_x_190) ;  /* 0x0000005000017945 */ /* 0x000fe40003800000 */
[----:B------:R-:W-:-:S05]  /*5a80*/  FFMA R3, R40, R155, R3 ;  /* 0x0000009b28037223 */ /* 0x000fca0000000003 */
[----:B------:R0:W-:Y:S05]  /*5a90*/  @P3 STG.E desc[UR36][R6.64+0x80], R3 ;  /* 0x0000800306003986 */ /* 0x0001ea000c101924 */
[----:B------:R-:W-:Y:S05]  /*5aa0*/  @!P2 BRA `(.L_x_191) ;  /* 0x000000000004a947 */ /* 0x000fea0003800000 */
[----:B------:R0:W5:Y:S02]  /*5ab0*/  LDG.E.LTC128B R177, desc[UR36][R4.64+0x84] ;  /* 0x0000842404b17981 */ /* 0x000164000c1e1920 */
.L_x_191:
[----:B------:R-:W-:Y:S05]  /*5ac0*/  BSYNC B1 ;  /* 0x0000000000017941 */ /* 0x000fea0003800000 */
.L_x_190:
[----:B-----5:R-:W-:Y:S01]  /*5ad0*/  FMUL R12, R177, R156 ;  /* 0x0000009cb10c7220 */ /* 0x020fe20000400000 */
[----:B------:R-:W-:Y:S01]  /*5ae0*/  ISETP.GT.AND P3, PT, R0, 0x20, P1 ;  /* 0x000000200000780c */ /* 0x000fe20000f64270 */
[----:B------:R-:W-:Y:S02]  /*5af0*/  BSSY B1, `(.L_x_192) ;  /* 0x0000005000017945 */ /* 0x000fe40003800000 */
[----:B------:R-:W-:-:S05]  /*5b00*/  FFMA R41, R41, R155, R12 ;  /* 0x0000009b29297223 */ /* 0x000fca000000000c */
[----:B------:R0:W-:Y:S05]  /*5b10*/  @P2 STG.E desc[UR36][R6.64+0x84], R41 ;  /* 0x0000842906002986 */ /* 0x0001ea000c101924 */
[----:B------:R-:W-:Y:S05]  /*5b20*/  @!P3 BRA `(.L_x_193) ;  /* 0x000000000004b947 */ /* 0x000fea0003800000 */
[----:B------:R0:W5:Y:S02]  /*5b30*/  LDG.E.LTC128B R177, desc[UR36][R10.64+0x80] ;  /* 0x000080240ab17981 */ /* 0x000164000c1e1920 */
.L_x_193:
[----:B------:R-:W-:Y:S05]  /*5b40*/  BSYNC B1 ;  /* 0x0000000000017941 */ /* 0x000fea0003800000 */
.L_x_192:
[----:B0----5:R-:W-:Y:S01]  /*5b50*/  FMUL R3, R177, R156 ;  /* 0x0000009cb1037220 */ /* 0x021fe20000400000 */
[----:B------:R-:W-:Y:S01]  /*5b60*/  ISETP.GT.AND P2, PT, R0, 0x21, P1 ;  /* 0x000000210000780c */ /* 0x000fe20000f44270 */
[----:B------:R-:W-:Y:S02]  /*5b70*/  BSSY B1, `(.L_x_194) ;  /* 0x0000005000017945 */ /* 0x000fe40003800000 */
[----:B------:R-:W-:-:S05]  /*5b80*/  FFMA R3, R42, R155, R3 ;  /* 0x0000009b2a037223 */ /* 0x000fca0000000003 */
[----:B------:R0:W-:Y:S05]  /*5b90*/  @P3 STG.E desc[UR36][R8.64+0x80], R3 ;  /* 0x0000800308003986 */ /* 0x0001ea000c101924 */
[----:B------:R-:W-:Y:S05]  /*5ba0*/  @!P2 BRA `(.L_x_195) ;  /* 0x000000000004a947 */ /* 0x000fea0003800000 */
[----:B------:R0:W5:Y:S02]  /*5bb0*/  LDG.E.LTC128B R177, desc[UR36][R10.64+0x84] ;  /* 0x000084240ab17981 */ /* 0x000164000c1e1920 */
.L_x_195:
[----:B------:R-:W-:Y:S05]  /*5bc0*/  BSYNC B1 ;  /* 0x0000000000017941 */ /* 0x000fea0003800000 */
.L_x_194:
[----:B-----5:R-:W-:Y:S01]  /*5bd0*/  FMUL R12, R177, R156 ;  /* 0x0000009cb10c7220 */ /* 0x020fe20000400000 */
[----:B------:R-:W-:Y:S01]  /*5be0*/  ISETP.GT.AND P3, PT, R0, 0x28, P0 ;  /* 0x000000280000780c */ /* 0x000fe20000764270 */
[----:B------:R-:W-:Y:S02]  /*5bf0*/  BSSY B1, `(.L_x_196) ;  /* 0x0000005000017945 */ /* 0x000fe40003800000 */
[----:B------:R-:W-:-:S05]  /*5c00*/  FFMA R43, R43, R155, R12 ;  /* 0x0000009b2b2b7223 */ /* 0x000fca000000000c */
[----:B------:R0:W-:Y:S05]  /*5c10*/  @P2 STG.E desc[UR36][R8.64+0x84], R43 ;  /* 0x0000842b08002986 */ /* 0x0001ea000c101924 */
[----:B------:R-:W-:Y:S05]  /*5c20*/  @!P3 BRA `(.L_x_197) ;  /* 0x000000000004b947 */ /* 0x000fea0003800000 */
[----:B------:R0:W5:Y:S02]  /*5c30*/  LDG.E.LTC128B R177, desc[UR36][R4.64+0xa0] ;  /* 0x0000a02404b17981 */ /* 0x000164000c1e1920 */
.L_x_197:
[----:B------:R-:W-:Y:S05]  /*5c40*/  BSYNC B1 ;  /* 0x0000000000017941 */ /* 0x000fea0003800000 */
.L_x_196:
[----:B0----5:R-:W-:Y:S01]  /*5c50*/  FMUL R3, R177, R156 ;  /* 0x0000009cb1037220 */ /* 0x021fe20000400000 */
[----:B------:R-:W-:Y:S01]  /*5c60*/  ISETP.GT.AND P2, PT, R0, 0x29, P0 ;  /* 0x000000290000780c */ /* 0x000fe20000744270 */
[----:B------:R-:W-:Y:S02]  /*5c70*/  BSSY B1, `(.L_x_198) ;  /* 0x0000005000017945 */ /* 0x000fe40003800000 */
[----:B------:R-:W-:-:S05]  /*5c80*/  FFMA R3, R44, R155, R3 ;  /* 0x0000009b2c037223 */ /* 0x000fca0000000003 */
[----:B------:R0:W-:Y:S05]  /*5c90*/  @P3 STG.E desc[UR36][R6.64+0xa0], R3 ;  /* 0x0000a00306003986 */ /* 0x0001ea000c101924 */
[----:B------:R-:W-:Y:S05]  /*5ca0*/  @!P2 BRA `(.L_x_199) ;  /* 0x000000000004a947 */ /* 0x000fea0003800000 */
[----:B------:R0:W5:Y:S02]  /*5cb0*/  LDG.E.LTC128B R177, desc[UR36][R4.64+0xa4] ;  /* 0x0000a42404b17981 */ /* 0x000164000c1e1920 */
.L_x_199:
[----:B------:R-:W-:Y:S05]  /*5cc0*/  BSYNC B1 ;  /* 0x0000000000017941 */ /* 0x000fea0003800000 */
.L_x_198:
[----:B-----5:R-:W-:Y:S01]  /*5cd0*/  FMUL R12, R177, R156 ;  /* 0x0000009cb10c7220 */ /* 0x020fe20000400000 */
[----:B------:R-:W-:Y:S01]  /*5ce0*/  ISETP.GT.AND P3, PT, R0, 0x28, P1 ;  /* 0x000000280000780c */ /* 0x000fe20000f64270 */
[----:B------:R-:W-:Y:S02]  /*5cf0*/  BSSY B1, `(.L_x_200) ;  /* 0x0000005000017945 */ /* 0x000fe40003800000 */
[----:B------:R-:W-:-:S05]  /*5d00*/  FFMA R45, R45, R155, R12 ;  /* 0x0000009b2d2d7223 */ /* 0x000fca000000000c */
[----:B------:R0:W-:Y:S05]  /*5d10*/  @P2 STG.E desc[UR36][R6.64+0xa4], R45 ;  /* 0x0000a42d06002986 */ /* 0x0001ea000c101924 */
[----:B------:R-:W-:Y:S05]  /*5d20*/  @!P3 BRA `(.L_x_201) ;  /* 0x000000000004b947 */ /* 0x000fea0003800000 */
[----:B------:R0:W5:Y:S02]  /*5d30*/  LDG.E.LTC128B R177, desc[UR36][R10.64+0xa0] ;  /* 0x0000a0240ab17981 */ /* 0x000164000c1e1920 */
.L_x_201:
[----:B------:R-:W-:Y:S05]  /*5d40*/  BSYNC B1 ;  /* 0x0000000000017941 */ /* 0x000fea0003800000 */
.L_x_200:
[----:B0----5:R-:W-:Y:S01]  /*5d50*/  FMUL R3, R177, R156 ;  /* 0x0000009cb1037220 */ /* 0x021fe20000400000 */
[----:B------:R-:W-:Y:S01]  /*5d60*/  ISETP.GT.AND P2, PT, R0, 0x29, P1 ;  /* 0x000000290000780c */ /* 0x000fe20000f44270 */
[----:B------:R-:W-:Y:S02]  /*5d70*/  BSSY B1, `(.L_x_202) ;  /* 0x0000005000017945 */ /* 0x000fe40003800000 */
[----:B------:R-:W-:-:S05]  /*5d80*/  FFMA R3, R46, R155, R3 ;  /* 0x0000009b2e037223 */ /* 0x000fca0000000003 */
[----:B------:R0:W-:Y:S05]  /*5d90*/  @P3 STG.E desc[UR36][R8.64+0xa0], R3 ;  /* 0x0000a00308003986 */ /* 0x0001ea000c101924 */
[----:B------:R-:W-:Y:S05]  /*5da0*/  @!P2 BRA `(.L_x_203) ;  /* 0x000000000004a947 */ /* 0x000fea0003800000 */
[----:B------:R0:W5:Y:S02]  /*5db0*/  LDG.E.LTC128B R177, desc[UR36][R10.64+0xa4] ;  /* 0x0000a4240ab17981 */ /* 0x000164000c1e1920 */
.L_x_203:
[----:B------:R-:W-:Y:S05]  /*5dc0*/  BSYNC B1 ;  /* 0x0000000000017941 */ /* 0x000fea0003800000 */
.L_x_202:
[----:B-----5:R-:W-:Y:S01]  /*5dd0*/  FMUL R12, R177, R156 ;  /* 0x0000009cb10c7220 */ /* 0x020fe20000400000 */
[----:B------:R-:W-:Y:S01]  /*5de0*/  ISETP.GT.AND P3, PT, R0, 0x30, P0 ;  /* 0x000000300000780c */ /* 0x000fe20000764270 */
[----:B------:R-:W-:Y:S02]  /*5df0*/  BSSY B1, `(.L_x_204) ;  /* 0x0000005000017945 */ /* 0x000fe40003800000 */
[----:B------:R-:W-:-:S05]  /*5e00*/  FFMA R47, R47, R155, R12 ;  /* 0x0000009b2f2f7223 */ /* 0x000fca000000000c */
[----:B------:R0:W-:Y:S05]  /*5e10*/  @P2 STG.E desc[UR36][R8.64+0xa4], R47 ;  /* 0x0000a42f08002986 */ /* 0x0001ea000c101924 */
[----:B------:R-:W-:Y:S05]  /*5e20*/  @!P3 BRA `(.L_x_205) ;  /* 0x000000000004b947 */ /* 0x000fea0003800000 */
[----:B------:R0:W5:Y:S02]  /*5e30*/  LDG.E.LTC128B R177, desc[UR36][R4.64+0xc0] ;  /* 0x0000c02404b17981 */ /* 0x000164000c1e1920 */
.L_x_205:
[----:B------:R-:W-:Y:S05]  /*5e40*/  BSYNC B1 ;  /* 0x0000000000017941 */ /* 0x000fea0003800000 */
.L_x_204:
[----:B0----5:R-:W-:Y:S01]  /*5e50*/  FMUL R3, R177, R156 ;  /* 0x0000009cb1037220 */ /* 0x021fe20000400000 */
[----:B------:R-:W-:Y:S01]  /*5e60*/  ISETP.GT.AND P2, PT, R0, 0x31, P0 ;  /* 0x000000310000780c */ /* 0x000fe20000744270 */
[----:B------:R-:W-:Y:S02]  /*5e70*/  BSSY B1, `(.L_x_206) ;  /* 0x0000005000017945 */ /* 0x000fe40003800000 */
[----:B------:R-:W-:-:S05]  /*5e80*/  FFMA R3, R48, R155, R3 ;  /* 0x0000009b30037223 */ /* 0x000fca0000000003 */
[----:B------:R0:W-:Y:S05]  /*5e90*/  @P3 STG.E desc[UR36][R6.64+0xc0], R3 ;  /* 0x0000c00306003986 */ /* 0x0001ea000c101924 */
[----:B------:R-:W-:Y:S05]  /*5ea0*/  @!P2 BRA `(.L_x_207) ;  /* 0x000000000004a947 */ /* 0x000fea0003800000 */
[----:B------:R0:W5:Y:S02]  /*5eb0*/  LDG.E.LTC128B R177, desc[UR36][R4.64+0xc4] ;  /* 0x0000c42404b17981 */ /* 0x000164000c1e1920 */
.L_x_207:
[----:B------:R-:W-:Y:S05]  /*5ec0*/  BSYNC B1 ;  /* 0x0000000000017941 */ /* 0x000fea0003800000 */
.L_x_206:
[----:B-----5:R-:W-:Y:S01]  /*5ed0*/  FMUL R12, R177, R156 ;  /* 0x0000009cb10c7220 */ /* 0x020fe20000400000 */
[----:B------:R-:W-:Y:S01]  /*5ee0*/  ISETP.GT.AND P3, PT, R0, 0x30, P1 ;  /* 0x000000300000780c */ /* 0x000fe20000f64270 */
[----:B------:R-:W-:Y:S02]  /*5ef0*/  BSSY B1, `(.L_x_208) ;  /* 0x0000005000017945 */ /* 0x000fe40003800000 */
[----:B------:R-:W-:-:S05]  /*5f00*/  FFMA R49, R49, R155, R12 ;  /* 0x0000009b31317223 */ /* 0x000fca000000000c */
[----:B------:R0:W-:Y:S05]  /*5f10*/  @P2 STG.E desc[UR36][R6.64+0xc4], R49 ;  /* 0x0000c43106002986 */ /* 0x0001ea000c101924 */
[----:B------:R-:W-:Y:S05]  /*5f20*/  @!P3 BRA `(.L_x_209) ;  /* 0x000000000004b947 */ /* 0x000fea0003800000 */
[----:B------:R0:W5:Y:S02]  /*5f30*/  LDG.E.LTC128B R177, desc[UR36][R10.64+0xc0] ;  /* 0x0000c0240ab17981 */ /* 0x000164000c1e1920 */
.L_x_209:
[----:B------:R-:W-:Y:S05]  /*5f40*/  BSYNC B1 ;  /* 0x0000000000017941 */ /* 0x000fea0003800000 */
.L_x_208:
[----:B0----5:R-:W-:Y:S01]  /*5f50*/  FMUL R3, R177, R156 ;  /* 0x0000009cb1037220 */ /* 0x021fe20000400000 */
[----:B------:R-:W-:Y:S01]  /*5f60*/  ISETP.GT.AND P2, PT, R0, 0x31, P1 ;  /* 0x000000310000780c */ /* 0x000fe20000f44270 */
[----:B------:R-:W-:Y:S02]  /*5f70*/  BSSY B1, `(.L_x_210) ;  /* 0x0000005000017945 */ /* 0x000fe40003800000 */
[----:B------:R-:W-:-:S05]  /*5f80*/  FFMA R3, R50, R155, R3 ;  /* 0x0000009b32037223 */ /* 0x000fca0000000003 */
[----:B------:R0:W-:Y:S05]  /*5f90*/  @P3 STG.E desc[UR36][R8.64+0xc0], R3 ;  /* 0x0000c00308003986 */ /* 0x0001ea000c101924 */
[----:B------:R-:W-:Y:S05]  /*5fa0*/  @!P2 BRA `(.L_x_211) ;  /* 0x000000000004a947 */ /* 0x000fea0003800000 */
[----:B------:R0:W5:Y:S02]  /*5fb0*/  LDG.E.LTC128B R177, desc[UR36][R10.64+0xc4] ;  /* 0x0000c4240ab17981 */ /* 0x000164000c1e1920 */
.L_x_211:
[----:B------:R-:W-:Y:S05]  /*5fc0*/  BSYNC B1 ;  /* 0x0000000000017941 */ /* 0x000fea0003800000 */
.L_x_210:
[----:B-----5:R-:W-:Y:S01]  /*5fd0*/  FMUL R12, R177, R156 ;  /* 0x0000009cb10c7220 */ /* 0x020fe20000400000 */
[----:B------:R-:W-:Y:S01]  /*5fe0*/  ISETP.GT.AND P3, PT, R0, 0x38, P0 ;  /* 0x000000380000780c */ /* 0x000fe20000764270 */
[----:B------:R-:W-:Y:S02]  /*5ff0*/  BSSY B1, `(.L_x_212) ;  /* 0x0000005000017945 */ /* 0x000fe40003800000 */
[----:B------:R-:W-:-:S05]  /*6000*/  FFMA R51, R51, R155, R12 ;  /* 0x0000009b33337223 */ /* 0x000fca000000000c */
[----:B------:R0:W-:Y:S05]  /*6010*/  @P2 STG.E desc[UR36][R8.64+0xc4], R51 ;  /* 0x0000c43308002986 */ /* 0x0001ea000c101924 */
[----:B------:R-:W-:Y:S05]  /*6020*/  @!P3 BRA `(.L_x_213) ;  /* 0x000000000004b947 */ /* 0x000fea0003800000 */
[----:B------:R0:W5:Y:S02]  /*6030*/  LDG.E.LTC128B R177, desc[UR36][R4.64+0xe0] ;  /* 0x0000e02404b17981 */ /* 0x000164000c1e1920 */
.L_x_213:
[----:B------:R-:W-:Y:S05]  /*6040*/  BSYNC B1 ;  /* 0x0000000000017941 */ /* 0x000fea0003800000 */
.L_x_212:
[----:B0----5:R-:W-:Y:S01]  /*6050*/  FMUL R3, R177, R156 ;  /* 0x0000009cb1037220 */ /* 0x021fe20000400000 */
[----:B------:R-:W-:Y:S01]  /*6060*/  ISETP.GT.AND P2, PT, R0, 0x39, P0 ;  /* 0x000000390000780c */ /* 0x000fe20000744270 */
[----:B------:R-:W-:Y:S02]  /*6070*/  BSSY B1, `(.L_x_214) ;  /* 0x0000005000017945 */ /* 0x000fe40003800000 */
[----:B------:R-:W-:-:S05]  /*6080*/  FFMA R3, R52, R155, R3 ;  /* 0x0000009b34037223 */ /* 0x000fca0000000003 */
[----:B------:R0:W-:Y:S05]  /*6090*/  @P3 STG.E desc[UR36][R6.64+0xe0], R3 ;  /* 0x0000e00306003986 */ /* 0x0001ea000c101924 */
[----:B------:R-:W-:Y:S05]  /*60a0*/  @!P2 BRA `(.L_x_215) ;  /* 0x000000000004a947 */ /* 0x000fea0003800000 */
[----:B------:R0:W5:Y:S02]  /*60b0*/  LDG.E.LTC128B R177, desc[UR36][R4.64+0xe4] ;  /* 0x0000e42404b17981 */ /* 0x000164000c1e1920 */
.L_x_215:
[----:B------:R-:W-:Y:S05]  /*60c0*/  BSYNC B1 ;  /* 0x0000000000017941 */ /* 0x000fea0003800000 */
.L_x_214:
[----:B-----5:R-:W-:Y:S01]  /*60d0*/  FMUL R12, R177, R156 ;  /* 0x0000009cb10c7220 */ /* 0x020fe20000400000 */
[----:B------:R-:W-:Y:S01]  /*60e0*/  ISETP.GT.AND P3, PT, R0, 0x38, P1 ;  /* 0x000000380000780c */ /* 0x000fe20000f64270 */
[----:B------:R-:W-:Y:S02]  /*60f0*/  BSSY B1, `(.L_x_216) ;  /* 0x0000005000017945 */ /* 0x000fe40003800000 */
[----:B------:R-:W-:-:S05]  /*6100*/  FFMA R53, R53, R155, R12 ;  /* 0x0000009b35357223 */ /* 0x000fca000000000c */
[----:B------:R0:W-:Y:S05]  /*6110*/  @P2 STG.E desc[UR36][R6.64+0xe4], R53 ;  /* 0x0000e43506002986 */ /* 0x0001ea000c101924 */
[----:B------:R-:W-:Y:S05]  /*6120*/  @!P3 BRA `(.L_x_217) ;  /* 0x000000000004b947 */ /* 0x000fea0003800000 */
[----:B------:R0:W5:Y:S02]  /*6130*/  LDG.E.LTC128B R177, desc[UR36][R10.64+0xe0] ;  /* 0x0000e0240ab17981 */ /* 0x000164000c1e1920 */
.L_x_217:
[----:B------:R-:W-:Y:S05]  /*6140*/  BSYNC B1 ;  /* 0x0000000000017941 */ /* 0x000fea0003800000 */
.L_x_216:
[----:B0----5:R-:W-:Y:S01]  /*6150*/  FMUL R3, R177, R156 ;  /* 0x0000009cb1037220 */ /* 0x021fe20000400000 */
[----:B------:R-:W-:Y:S01]  /*6160*/  ISETP.GT.AND P2, PT, R0, 0x39, P1 ;  /* 0x000000390000780c */ /* 0x000fe20000f44270 */
[----:B------:R-:W-:Y:S02]  /*6170*/  BSSY B1, `(.L_x_218) ;  /* 0x0000005000017945 */ /* 0x000fe40003800000 */
[----:B------:R-:W-:-:S05]  /*6180*/  FFMA R3, R54, R155, R3 ;  /* 0x0000009b36037223 */ /* 0x000fca0000000003 */
[----:B------:R0:W-:Y:S05]  /*6190*/  @P3 STG.E desc[UR36][R8.64+0xe0], R3 ;  /* 0x0000e00308003986 */ /* 0x0001ea000c101924 */
[----:B------:R-:W-:Y:S05]  /*61a0*/  @!P2 BRA `(.L_x_219) ;  /* 0x000000000004a947 */ /* 0x000fea0003800000 */
[----:B------:R0:W5:Y:S02]  /*61b0*/  LDG.E.LTC128B R177, desc[UR36][R10.64+0xe4] ;  /* 0x0000e4240ab17981 */ /* 0x000164000c1e1920 */
.L_x_219:
[----:B------:R-:W-:Y:S05]  /*61c0*/  BSYNC B1 ;  /* 0x0000000000017941 */ /* 0x000fea0003800000 */
.L_x_218:
[----:B-----5:R-:W-:Y:S01]  /*61d0*/  FMUL R12, R177, R156 ;  /* 0x0000009cb10c7220 */ /* 0x020fe20000400000 */
[----:B------:R-:W-:Y:S01]  /*61e0*/  ISETP.GT.AND P3, PT, R0, 0x40, P0 ;  /* 0x000000400000780c */ /* 0x000fe20000764270 */
[----:B------:R-:W-:Y:S02]  /*61f0*/  BSSY B1, `(.L_x_220) ;  /* 0x0000005000017945 */ /* 0x000fe40003800000 */
[----:B------:R-:W-:-:S05]  /*6200*/  FFMA R55, R55, R155, R12 ;  /* 0x0000009b37377223 */ /* 0x000fca000000000c */
[----:B------:R0:W-:Y:S05]  /*6210*/  @P2 STG.E desc[UR36][R8.64+0xe4], R55 ;  /* 0x0000e43708002986 */ /* 0x0001ea000c101924 */
[----:B------:R-:W-:Y:S05]  /*6220*/  @!P3 BRA `(.L_x_221) ;  /* 0x000000000004b947 */ /* 0x000fea0003800000 */
[----:B------:R0:W5:Y:S02]  /*6230*/  LDG.E.LTC128B R177, desc[UR36][R4.64+0x100] ;  /* 0x0001002404b17981 */ /* 0x000164000c1e1920 */
.L_x_221:
[----:B------:R-:W-:Y:S05]  /*6240*/  BSYNC B1 ;  /* 0x0000000000017941 */ /* 0x000fea0003800000 */
.L_x_220:
[----:B0----5:R-:W-:Y:S01]  /*6250*/  FMUL R3, R177, R156 ;  /* 0x0000009cb1037220 */ /* 0x021fe20000400000 */
[----:B------:R-:W-:Y:S01]  /*6260*/  ISETP.GT.AND P2, PT, R0, 0x41, P0 ;  /* 0x000000410000780c */ /* 0x000fe20000744270 */
[----:B------:R-:W-:Y:S02]  /*6270*/  BSSY B1, `(.L_x_222) ;  /* 0x0000005000017945 */ /* 0x000fe40003800000 */
[----:B------:R-:W-:-:S05]  /*6280*/  FFMA R3, R56, R155, R3 ;  /* 0x0000009b38037223 */ /* 0x000fca0000000003 */
[----:B------:R0:W-:Y:S05]  /*6290*/  @P3 STG.E desc[UR36][R6.64+0x100], R3 ;  /* 0x0001000306003986 */ /* 0x0001ea000c101924 */
[----:B------:R-:W-:Y:S05]  /*62a0*/  @!P2 BRA `(.L_x_223) ;  /* 0x000000000004a947 */ /* 0x000fea0003800000 */
[----:B------:R0:W5:Y:S02]  /*62b0*/  LDG.E.LTC128B R177, desc[UR36][R4.64+0x104] ;  /* 0x0001042404b17981 */ /* 0x000164000c1e1920 */
.L_x_223:
[----:B------:R-:W-:Y:S05]  /*62c0*/  BSYNC B1 ;  /* 0x0000000000017941 */ /* 0x000fea0003800000 */
.L_x_222:
[----:B-----5:R-:W-:Y:S01]  /*62d0*/  FMUL R12, R177, R156 ;  /* 0x0000009cb10c7220 */ /* 0x020fe20000400000 */
[----:B------:R-:W-:Y:S01]  /*62e0*/  ISETP.GT.AND P3, PT, R0, 0x40, P1 ;  /* 0x000000400000780c */ /* 0x000fe20000f64270 */
[----:B------:R-:W-:Y:S02]  /*62f0*/  BSSY B1, `(.L_x_224) ;  /* 0x0000005000017945 */ /* 0x000fe40003800000 */
[----:B------:R-:W-:-:S05]  /*6300*/  FFMA R57, R57, R155, R12 ;  /* 0x0000009b39397223 */ /* 0x000fca000000000c */
[----:B------:R0:W-:Y:S05]  /*6310*/  @P2 STG.E desc[UR36][R6.64+0x104], R57 ;  /* 0x0001043906002986 */ /* 0x0001ea000c101924 */
[----:B------:R-:W-:Y:S05]  /*6320*/  @!P3 BRA `(.L_x_225) ;  /* 0x000000000004b947 */ /* 0x000fea0003800000 */
[----:B------:R0:W5:Y:S02]  /*6330*/  LDG.E.LTC128B R177, desc[UR36][R10.64+0x100] ;  /* 0x000100240ab17981 */ /* 0x000164000c1e1920 */
.L_x_225:
[----:B------:R-:W-:Y:S05]  /*6340*/  BSYNC B1 ;  /* 0x0000000000017941 */ /* 0x000fea0003800000 */
.L_x_224:
[----:B0----5:R-:W-:Y:S01]  /*6350*/  FMUL R3, R177, R156 ;  /* 0x0000009cb1037220 */ /* 0x021fe20000400000 */
[----:B------:R-:W-:Y:S01]  /*6360*/  ISETP.GT.AND P2, PT, R0, 0x41, P1 ;  /* 0x000000410000780c */ /* 0x000fe20000f44270 */
[----:B------:R-:W-:Y:S02]  /*6370*/  BSSY B1, `(.L_x_226) ;  /* 0x0000005000017945 */ /* 0x000fe40003800000 */
[----:B------:R-:W-:-:S05]  /*6380*/  FFMA R3, R58, R155, R3 ;  /* 0x0000009b3a037223 */ /* 0x000fca0000000003 */
[----:B------:R0:W-:Y:S05]  /*6390*/  @P3 STG.E desc[UR36][R8.64+0x100], R3 ;  /* 0x0001000308003986 */ /* 0x0001ea000c101924 */
[----:B------:R-:W-:Y:S05]  /*63a0*/  @!P2 BRA `(.L_x_227) ;  /* 0x000000000004a947 */ /* 0x000fea0003800000 */
[----:B------:R0:W5:Y:S02]  /*63b0*/  LDG.E.LTC128B R177, desc[UR36][R10.64+0x104] ;  /* 0x000104240ab17981 */ /* 0x000164000c1e1920 */
.L_x_227:
[----:B------:R-:W-:Y:S05]  /*63c0*/  BSYNC B1 ;  /* 0x0000000000017941 */ /* 0x000fea0003800000 */
.L_x_226:
[----:B-----5:R-:W-:Y:S01]  /*63d0*/  FMUL R12, R177, R156 ;  /* 0x0000009cb10c7220 */ /* 0x020fe20000400000 */
[----:B------:R-:W-:Y:S01]  /*63e0*/  ISETP.GT.AND P3, PT, R0, 0x48, P0 ;  /* 0x000000480000780c */ /* 0x000fe20000764270 */
[----:B------:R-:W-:Y:S02]  /*63f0*/  BSSY B1, `(.L_x_228) ;  /* 0x0000005000017945 */ /* 0x000fe40003800000 */
[----:B------:R-:W-:-:S05]  /*6400*/  FFMA R59, R59, R155, R12 ;  /* 0x0000009b3b3b7223 */ /* 0x000fca000000000c */
[----:B------:R0:W-:Y:S05]  /*6410*/  @P2 STG.E desc[UR36][R8.64+0x104], R59 ;  /* 0x0001043b08002986 */ /* 0x0001ea000c101924 */
[----:B------:R-:W-:Y:S05]  /*6420*/  @!P3 BRA `(.L_x_229) ;  /* 0x000000000004b947 */ /* 0x000fea0003800000 */
[----:B------:R0:W5:Y:S02]  /*6430*/  LDG.E.LTC128B R177, desc[UR36][R4.64+0x120] ;  /* 0x0001202404b17981 */ /* 0x000164000c1e1920 */
.L_x_229:
[----:B------:R-:W-:Y:S05]  /*6440*/  BSYNC B1 ;  /* 0x0000000000017941 */ /* 0x000fea0003800000 */
.L_x_228:
[----:B0----5:R-:W-:Y:S01]  /*6450*/  FMUL R3, R177, R156 ;  /* 0x0000009cb1037220 */ /* 0x021fe20000400000 */
[----:B------:R-:W-:Y:S01]  /*6460*/  ISETP.GT.AND P2, PT, R0, 0x49, P0 ;  /* 0x000000490000780c */ /* 0x000fe20000744270 */
[----:B------:R-:W-:Y:S02]  /*6470*/  BSSY B1, `(.L_x_230) ;  /* 0x0000005000017945 */ /* 0x000fe40003800000 */
[----:B------:R-:W-:-:S05]  /*6480*/  FFMA R3, R60, R155, R3 ;  /* 0x0000009b3c037223 */ /* 0x000fca0000000003 */
[----:B------:R0:W-:Y:S05]  /*6490*/  @P3 STG.E desc[UR36][R6.64+0x120], R3 ;  /* 0x0001200306003986 */ /* 0x0001ea000c101924 */
[----:B------:R-:W-:Y:S05]  /*64a0*/  @!P2 BRA `(.L_x_231) ;  /* 0x000000000004a947 */ /* 0x000fea0003800000 */
[----:B------:R0:W5:Y:S02]  /*64b0*/  LDG.E.LTC128B R177, desc[UR36][R4.64+0x124] ;  /* 0x0001242404b17981 */ /* 0x000164000c1e1920 */
.L_x_231:
[----:B------:R-:W-:Y:S05]  /*64c0*/  BSYNC B1 ;  /* 0x0000000000017941 */ /* 0x000fea0003800000 */
.L_x_230:
[----:B-----5:R-:W-:Y:S01]  /*64d0*/  FMUL R12, R177, R156 ;  /* 0x0000009cb10c7220 */ /* 0x020fe20000400000 */
[----:B------:R-:W-:Y:S01]  /*64e0*/  ISETP.GT.AND P3, PT, R0, 0x48, P1 ;  /* 0x000000480000780c */ /* 0x000fe20000f64270 */
[----:B------:R-:W-:Y:S02]  /*64f0*/  BSSY B1, `(.L_x_232) ;  /* 0x0000005000017945 */ /* 0x000fe40003800000 */
[----:B------:R-:W-:-:S05]  /*6500*/  FFMA R61, R61, R155, R12 ;  /* 0x0000009b3d3d7223 */ /* 0x000fca000000000c */
[----:B------:R0:W-:Y:S05]  /*6510*/  @P2 STG.E desc[UR36][R6.64+0x124], R61 ;  /* 0x0001243d06002986 */ /* 0x0001ea000c101924 */
[----:B------:R-:W-:Y:S05]  /*6520*/  @!P3 BRA `(.L_x_233) ;  /* 0x000000000004b947 */ /* 0x000fea0003800000 */
[----:B------:R0:W5:Y:S02]  /*6530*/  LDG.E.LTC128B R177, desc[UR36][R10.64+0x120] ;  /* 0x000120240ab17981 */ /* 0x000164000c1e1920 */
.L_x_233:
[----:B------:R-:W-:Y:S05]  /*6540*/  BSYNC B1 ;  /* 0x0000000000017941 */ /* 0x000fea0003800000 */
.L_x_232:
[----:B0----5:R-:W-:Y:S01]  /*6550*/  FMUL R3, R177, R156 ;  /* 0x0000009cb1037220 */ /* 0x021fe20000400000 */
[----:B------:R-:W-:Y:S01]  /*6560*/  ISETP.GT.AND P2, PT, R0, 0x49, P1 ;  /* 0x000000490000780c */ /* 0x000fe20000f44270 */
[----:B------:R-:W-:Y:S02]  /*6570*/  BSSY B1, `(.L_x_234) ;  /* 0x0000005000017945 */ /* 0x000fe40003800000 */
[----:B------:R-:W-:-:S05]  /*6580*/  FFMA R3, R62, R155, R3 ;  /* 0x0000009b3e037223 */ /* 0x000fca0000000003 */
[----:B------:R0:W-:Y:S05]  /*6590*/  @P3 STG.E desc[UR36][R8.64+0x120], R3 ;  /* 0x0001200308003986 */ /* 0x0001ea000c101924 */
[----:B------:R-:W-:Y:S05]  /*65a0*/  @!P2 BRA `(.L_x_235) ;  /* 0x000000000004a947 */ /* 0x000fea0003800000 */
[----:B------:R0:W5:Y:S02]  /*65b0*/  LDG.E.LTC128B R177, desc[UR36][R10.64+0x124] ;  /* 0x000124240ab17981 */ /* 0x000164000c1e1920 */
.L_x_235:
[----:B------:R-:W-:Y:S05]  /*65c0*/  BSYNC B1 ;  /* 0x0000000000017941 */ /* 0x000fea0003800000 */
.L_x_234:
[----:B-----5:R-:W-:Y:S01]  /*65d0*/  FMUL R12, R177, R156 ;  /* 0x0000009cb10c7220 */ /* 0x020fe20000400000 */
[----:B------:R-:W-:Y:S01]  /*65e0*/  ISETP.GT.AND P3, PT, R0, 0x50, P0 ;  /* 0x000000500000780c */ /* 0x000fe20000764270 */
[----:B------:R-:W-:Y:S02]  /*65f0*/  BSSY B1, `(.L_x_236) ;  /* 0x0000005000017945 */ /* 0x000fe40003800000 */
[----:B------:R-:W-:-:S05]  /*6600*/  FFMA R63, R63, R155, R12 ;  /* 0x0000009b3f3f7223 */ /* 0x000fca000000000c */
[----:B------:R0:W-:Y:S05]  /*6610*/  @P2 STG.E desc[UR36][R8.64+0x124], R63 ;  /* 0x0001243f08002986 */ /* 0x0001ea000c101924 */
[----:B------:R-:W-:Y:S05]  /*6620*/  @!P3 BRA `(.L_x_237) ;  /* 0x000000000004b947 */ /* 0x000fea0003800000 */
[----:B------:R0:W5:Y:S02]  /*6630*/  LDG.E.LTC128B R177, desc[UR36][R4.64+0x140] ;  /* 0x0001402404b17981 */ /* 0x000164000c1e1920 */
.L_x_237:
[----:B------:R-:W-:Y:S05]  /*6640*/  BSYNC B1 ;  /* 0x0000000000017941 */ /* 0x000fea0003800000 */
.L_x_236:
[----:B0----5:R-:W-:Y:S01]  /*6650*/  FMUL R3, R177, R156 ;  /* 0x0000009cb1037220 */ /* 0x021fe20000400000 */
[----:B------:R-:W-:Y:S01]  /*6660*/  ISETP.GT.AND P2, PT, R0, 0x51, P0 ;  /* 0x000000510000780c */ /* 0x000fe20000744270 */
[----:B------:R-:W-:Y:S02]  /*6670*/  BSSY B1, `(.L_x_238) ;  /* 0x0000005000017945 */ /* 0x000fe40003800000 */
[----:B------:R-:W-:-:S05]  /*6680*/  FFMA R3, R64, R155, R3 ;  /* 0x0000009b40037223 */ /* 0x000fca0000000003 */
[----:B------:R0:W-:Y:S05]  /*6690*/  @P3 STG.E desc[UR36][R6.64+0x140], R3 ;  /* 0x0001400306003986 */ /* 0x0001ea000c101924 */
[----:B------:R-:W-:Y:S05]  /*66a0*/  @!P2 BRA `(.L_x_239) ;  /* 0x000000000004a947 */ /* 0x000fea0003800000 */
[----:B------:R0:W5:Y:S02]  /*66b0*/  LDG.E.LTC128B R177, desc[UR36][R4.64+0x144] ;  /* 0x0001442404b17981 */ /* 0x000164000c1e1920 */
.L_x_239:
[----:B------:R-:W-:Y:S05]  /*66c0*/  BSYNC B1 ;  /* 0x0000000000017941 */ /* 0x000fea0003800000 */
.L_x_238:
[----:B-----5:R-:W-:Y:S01]  /*66d0*/  FMUL R12, R177, R156 ;  /* 0x0000009cb10c7220 */ /* 0x020fe20000400000 */
[----:B------:R-:W-:Y:S01]  /*66e0*/  ISETP.GT.AND P3, PT, R0, 0x50, P1 ;  /* 0x000000500000780c */ /* 0x000fe20000f64270 */
[----:B------:R-:W-:Y:S02]  /*66f0*/  BSSY B1, `(.L_x_240) ;  /* 0x0000005000017945 */ /* 0x000fe40003800000 */
[----:B------:R-:W-:-:S05]  /*6700*/  FFMA R65, R65, R155, R12 ;  /* 0x0000009b41417223 */ /* 0x000fca000000000c */
[----:B------:R0:W-:Y:S05]  /*6710*/  @P2 STG.E desc[UR36][R6.64+0x144], R65 ;  /* 0x0001444106002986 */ /* 0x0001ea000c101924 */
[----:B------:R-:W-:Y:S05]  /*6720*/  @!P3 BRA `(.L_x_241) ;  /* 0x000000000004b947 */ /* 0x000fea0003800000 */
[----:B------:R0:W5:Y:S02]  /*6730*/  LDG.E.LTC128B R177, desc[UR36][R10.64+0x140] ;  /* 0x000140240ab17981 */ /* 0x000164000c1e1920 */
.L_x_241:
[----:B------:R-:W-:Y:S05]  /*6740*/  BSYNC B1 ;  /* 0x0000000000017941 */ /* 0x000fea0003800000 */
.L_x_240:
[----:B0----5:R-:W-:Y:S01]  /*6750*/  FMUL R3, R177, R156 ;  /* 0x0000009cb1037220 */ /* 0x021fe20000400000 */
[----:B------:R-:W-:Y:S01]  /*6760*/  ISETP.GT.AND P2, PT, R0, 0x51, P1 ;  /* 0x000000510000780c */ /* 0x000fe20000f44270 */
[----:B------:R-:W-:Y:S02]  /*6770*/  BSSY B1, `(.L_x_242) ;  /* 0x0000005000017945 */ /* 0x000fe40003800000 */
[----:B------:R-:W-:-:S05]  /*6780*/  FFMA R3, R66, R155, R3 ;  /* 0x0000009b42037223 */ /* 0x000fca0000000003 */
[----:B------:R0:W-:Y:S05]  /*6790*/  @P3 STG.E desc[UR36][R8.64+0x140], R3 ;  /* 0x0001400308003986 */ /* 0x0001ea000c101924 */
[----:B------:R-:W-:Y:S05]  /*67a0*/  @!P2 BRA `(.L_x_243) ;  /* 0x000000000004a947 */ /* 0x000fea0003800000 */
[----:B------:R0:W5:Y:S02]  /*67b0*/  LDG.E.LTC128B R177, desc[UR36][R10.64+0x144] ;  /* 0x000144240ab17981 */ /* 0x000164000c1e1920 */
.L_x_243:
[----:B------:R-:W-:Y:S05]  /*67c0*/  BSYNC B1 ;  /* 0x0000000000017941 */ /* 0x000fea0003800000 */
.L_x_242:
[----:B-----5:R-:W-:Y:S01]  /*67d0*/  FMUL R12, R177, R156 ;  /* 0x0000009cb10c7220 */ /* 0x020fe20000400000 */
[----:B------:R-:W-:Y:S01]  /*67e0*/  ISETP.GT.AND P3, PT, R0, 0x58, P0 ;  /* 0x000000580000780c */ /* 0x000fe20000764270 */
[----:B------:R-:W-:Y:S02]  /*67f0*/  BSSY B1, `(.L_x_244) ;  /* 0x0000005000017945 */ /* 0x000fe40003800000 */
[----:B------:R-:W-:-:S05]  /*6800*/  FFMA R67, R67, R155, R12 ;  /* 0x0000009b43437223 */ /* 0x000fca000000000c */
[----:B------:R0:W-:Y:S05]  /*6810*/  @P2 STG.E desc[UR36][R8.64+0x144], R67 ;  /* 0x0001444308002986 */ /* 0x0001ea000c101924 */
[----:B------:R-:W-:Y:S05]  /*6820*/  @!P3 BRA `(.L_x_245) ;  /* 0x000000000004b947 */ /* 0x000fea0003800000 */
[----:B------:R0:W5:Y:S02]  /*6830*/  LDG.E.LTC128B R177, desc[UR36][R4.64+0x160] ;  /* 0x0001602404b17981 */ /* 0x000164000c1e1920 */
.L_x_245:
[----:B------:R-:W-:Y:S05]  /*6840*/  BSYNC B1 ;  /* 0x0000000000017941 */ /* 0x000fea0003800000 */
.L_x_244:
[----:B0----5:R-:W-:Y:S01]  /*6850*/  FMUL R3, R177, R156 ;  /* 0x0000009cb1037220 */ /* 0x021fe20000400000 */
[----:B------:R-:W-:Y:S01]  /*6860*/  ISETP.GT.AND P2, PT, R0, 0x59, P0 ;  /* 0x000000590000780c */ /* 0x000fe20000744270 */
[----:B------:R-:W-:Y:S02]  /*6870*/  BSSY B1, `(.L_x_246) ;  /* 0x0000005000017945 */ /* 0x000fe40003800000 */
[----:B------:R-:W-:-:S05]  /*6880*/  FFMA R3, R68, R155, R3 ;  /* 0x0000009b44037223 */ /* 0x000fca0000000003 */
[----:B------:R0:W-:Y:S05]  /*6890*/  @P3 STG.E desc[UR36][R6.64+0x160], R3 ;  /* 0x0001600306003986 */ /* 0x0001ea000c101924 */
[----:B------:R-:W-:Y:S05]  /*68a0*/  @!P2 BRA `(.L_x_247) ;  /* 0x000000000004a947 */ /* 0x000fea0003800000 */
[----:B------:R0:W5:Y:S02]  /*68b0*/  LDG.E.LTC128B R177, desc[UR36][R4.64+0x164] ;  /* 0x0001642404b17981 */ /* 0x000164000c1e1920 */
.L_x_247:
[----:B------:R-:W-:Y:S05]  /*68c0*/  BSYNC B1 ;  /* 0x0000000000017941 */ /* 0x000fea0003800000 */
.L_x_246:
[----:B-----5:R-:W-:Y:S01]  /*68d0*/  FMUL R12, R177, R156 ;  /* 0x0000009cb10c7220 */ /* 0x020fe20000400000 */
[----:B------:R-:W-:Y:S01]  /*68e0*/  ISETP.GT.AND P3, PT, R0, 0x58, P1 ;  /* 0x000000580000780c */ /* 0x000fe20000f64270 */
[----:B------:R-:W-:Y:S02]  /*68f0*/  BSSY B1, `(.L_x_248) ;  /* 0x0000005000017945 */ /* 0x000fe40003800000 */
[----:B------:R-:W-:-:S05]  /*6900*/  FFMA R69, R69, R155, R12 ;  /* 0x0000009b45457223 */ /* 0x000fca000000000c */
[----:B------:R0:W-:Y:S05]  /*6910*/  @P2 STG.E desc[UR36][R6.64+0x164], R69 ;  /* 0x0001644506002986 */ /* 0x0001ea000c101924 */
[----:B------:R-:W-:Y:S05]  /*6920*/  @!P3 BRA `(.L_x_249) ;  /* 0x000000000004b947 */ /* 0x000fea0003800000 */
[----:B------:R0:W5:Y:S02]  /*6930*/  LDG.E.LTC128B R177, desc[UR36][R10.64+0x160] ;  /* 0x000160240ab17981 */ /* 0x000164000c1e1920 */
.L_x_249:
[----:B------:R-:W-:Y:S05]  /*6940*/  BSYNC B1 ;  /* 0x0000000000017941 */ /* 0x000fea0003800000 */
.L_x_248:
[----:B0----5:R-:W-:Y:S01]  /*6950*/  FMUL R3, R177, R156 ;  /* 0x0000009cb1037220 */ /* 0x021fe20000400000 */
[----:B------:R-:W-:Y:S01]  /*6960*/  ISETP.GT.AND P2, PT, R0, 0x59, P1 ;  /* 0x000000590000780c */ /* 0x000fe20000f44270 */
[----:B------:R-:W-:Y:S02]  /*6970*/  BSSY B1, `(.L_x_250) ;  /* 0x0000005000017945 */ /* 0x000fe40003800000 */
[----:B------:R-:W-:-:S05]  /*6980*/  FFMA R3, R70, R155, R3 ;  /* 0x0000009b46037223 */ /* 0x000fca0000000003 */
[----:B------:R0:W-:Y:S05]  /*6990*/  @P3 STG.E desc[UR36][R8.64+0x160], R3 ;  /* 0x0001600308003986 */ /* 0x0001ea000c101924 */
[----:B------:R-:W-:Y:S05]  /*69a0*/  @!P2 BRA `(.L_x_251) ;  /* 0x000000000004a947 */ /* 0x000fea0003800000 */
[----:B------:R0:W5:Y:S02]  /*69b0*/  LDG.E.LTC128B R177, desc[UR36][R10.64+0x164] ;  /* 0x000164240ab17981 */ /* 0x000164000c1e1920 */
.L_x_251:
[----:B------:R-:W-:Y:S05]  /*69c0*/  BSYNC B1 ;  /* 0x0000000000017941 */ /* 0x000fea0003800000 */
.L_x_250:
[----:B-----5:R-:W-:Y:S01]  /*69d0*/  FMUL R12, R177, R156 ;  /* 0x0000009cb10c7220 */ /* 0x020fe20000400000 */
[----:B------:R-:W-:Y:S01]  /*69e0*/  ISETP.GT.AND P3, PT, R0, 0x60, P0 ;  /* 0x000000600000780c */ /* 0x000fe20000764270 */
[----:B------:R-:W-:Y:S02]  /*69f0*/  BSSY B1, `(.L_x_252) ;  /* 0x0000005000017945 */ /* 0x000fe40003800000 */
[----:B------:R-:W-:-:S05]  /*6a00*/  FFMA R71, R71, R155, R12 ;  /* 0x0000009b47477223 */ /* 0x000fca000000000c */
[----:B------:R0:W-:Y:S05]  /*6a10*/  @P2 STG.E desc[UR36][R8.64+0x164], R71 ;  /* 0x0001644708002986 */ /* 0x0001ea000c101924 */
[----:B------:R-:W-:Y:S05]  /*6a20*/  @!P3 BRA `(.L_x_253) ;  /* 0x000000000004b947 */ /* 0x000fea0003800000 */
[----:B------:R0:W5:Y:S02]  /*6a30*/  LDG.E.LTC128B R177, desc[UR36][R4.64+0x180] ;  /* 0x0001802404b17981 */ /* 0x000164000c1e1920 */
.L_x_253:
[----:B------:R-:W-:Y:S05]  /*6a40*/  BSYNC B1 ;  /* 0x0000000000017941 */ /* 0x000fea0003800000 */
.L_x_252:
[----:B0----5:R-:W-:Y:S01]  /*6a50*/  FMUL R3, R177, R156 ;  /* 0x0000009cb1037220 */ /* 0x021fe20000400000 */
[----:B------:R-:W-:Y:S01]  /*6a60*/  ISETP.GT.AND P2, PT, R0, 0x61, P0 ;  /* 0x000000610000780c */ /* 0x000fe20000744270 */
[----:B------:R-:W-:Y:S02]  /*6a70*/  BSSY B1, `(.L_x_254) ;  /* 0x0000005000017945 */ /* 0x000fe40003800000 */
[----:B------:R-:W-:-:S05]  /*6a80*/  FFMA R3, R72, R155, R3 ;  /* 0x0000009b48037223 */ /* 0x000fca0000000003 */
[----:B------:R0:W-:Y:S05]  /*6a90*/  @P3 STG.E desc[UR36][R6.64+0x180], R3 ;  /* 0x0001800306003986 */ /* 0x0001ea000c101924 */
[----:B------:R-:W-:Y:S05]  /*6aa0*/  @!P2 BRA `(.L_x_255) ;  /* 0x000000000004a947 */ /* 0x000fea0003800000 */
[----:B------:R0:W5:Y:S02]  /*6ab0*/  LDG.E.LTC128B R177, desc[UR36][R4.64+0x184] ;  /* 0x0001842404b17981 */ /* 0x000164000c1e1920 */
.L_x_255:
[----:B------:R-:W-:Y:S05]  /*6ac0*/  BSYNC B1 ;  /* 0x0000000000017941 */ /* 0x000fea0003800000 */
.L_x_254:
[----:B-----5:R-:W-:Y:S01]  /*6ad0*/  FMUL R12, R177, R156 ;  /* 0x0000009cb10c7220 */ /* 0x020fe20000400000 */
[----:B------:R-:W-:Y:S01]  /*6ae0*/  ISETP.GT.AND P3, PT, R0, 0x60, P1 ;  /* 0x000000600000780c */ /* 0x000fe20000f64270 */
[----:B------:R-:W-:Y:S02]  /*6af0*/  BSSY B1, `(.L_x_256) ;  /* 0x0000005000017945 */ /* 0x000fe40003800000 */
[----:B------:R-:W-:-:S05]  /*6b00*/  FFMA R73, R73, R155, R12 ;  /* 0x0000009b49497223 */ /* 0x000fca000000000c */
[----:B------:R0:W-:Y:S05]  /*6b10*/  @P2 STG.E desc[UR36][R6.64+0x184], R73 ;  /* 0x0001844906002986 */ /* 0x0001ea000c101924 */
[----:B------:R-:W-:Y:S05]  /*6b20*/  @!P3 BRA `(.L_x_257) ;  /* 0x000000000004b947 */ /* 0x000fea0003800000 */
[----:B------:R0:W5:Y:S02]  /*6b30*/  LDG.E.LTC128B R177, desc[UR36][R10.64+0x180] ;  /* 0x000180240ab17981 */ /* 0x000164000c1e1920 */
.L_x_257:
[----:B------:R-:W-:Y:S05]  /*6b40*/  BSYNC B1 ;  /* 0x0000000000017941 */ /* 0x000fea0003800000 */
.L_x_256:
[----:B0----5:R-:W-:Y:S01]  /*6b50*/  FMUL R3, R177, R156 ;  /* 0x0000009cb1037220 */ /* 0x021fe20000400000 */
[----:B------:R-:W-:Y:S01]  /*6b60*/  ISETP.GT.AND P2, PT, R0, 0x61, P1 ;  /* 0x000000610000780c */ /* 0x000fe20000f44270 */
[----:B------:R-:W-:Y:S02]  /*6b70*/  BSSY B1, `(.L_x_258) ;  /* 0x0000005000017945 */ /* 0x000fe40003800000 */
[----:B------:R-:W-:-:S05]  /*6b80*/  FFMA R3, R74, R155, R3 ;  /* 0x0000009b4a037223 */ /* 0x000fca0000000003 */
[----:B------:R0:W-:Y:S05]  /*6b90*/  @P3 STG.E desc[UR36][R8.64+0x180], R3 ;  /* 0x0001800308003986 */ /* 0x0001ea000c101924 */
[----:B------:R-:W-:Y:S05]  /*6ba0*/  @!P2 BRA `(.L_x_259) ;  /* 0x000000000004a947 */ /* 0x000fea0003800000 */
[----:B------:R0:W5:Y:S02]  /*6bb0*/  LDG.E.LTC128B R177, desc[UR36][R10.64+0x184] ;  /* 0x000184240ab17981 */ /* 0x000164000c1e1920 */
.L_x_259:
[----:B------:R-:W-:Y:S05]  /*6bc0*/  BSYNC B1 ;  /* 0x0000000000017941 */ /* 0x000fea0003800000 */
.L_x_258:
[----:B-----5:R-:W-:Y:S01]  /*6bd0*/  FMUL R12, R177, R156 ;  /* 0x0000009cb10c7220 */ /* 0x020fe20000400000 */
[----:B------:R-:W-:Y:S01]  /*6be0*/  ISETP.GT.AND P3, PT, R0, 0x68, P0 ;  /* 0x000000680000780c */ /* 0x000fe20000764270 */
[----:B------:R-:W-:Y:S02]  /*6bf0*/  BSSY B1, `(.L_x_260) ;  /* 0x0000005000017945 */ /* 0x000fe40003800000 */
[----:B------:R-:W-:-:S05]  /*6c00*/  FFMA R75, R75, R155, R12 ;  /* 0x0000009b4b4b7223 */ /* 0x000fca000000000c */
[----:B------:R0:W-:Y:S05]  /*6c10*/  @P2 STG.E desc[UR36][R8.64+0x184], R75 ;  /* 0x0001844b08002986 */ /* 0x0001ea000c101924 */
[----:B------:R-:W-:Y:S05]  /*6c20*/  @!P3 BRA `(.L_x_261) ;  /* 0x000000000004b947 */ /* 0x000fea0003800000 */
[----:B------:R0:W5:Y:S02]  /*6c30*/  LDG.E.LTC128B R177, desc[UR36][R4.64+0x1a0] ;  /* 0x0001a02404b17981 */ /* 0x000164000c1e1920 */
.L_x_261:
[----:B------:R-:W-:Y:S05]  /*6c40*/  BSYNC B1 ;  /* 0x0000000000017941 */ /* 0x000fea0003800000 */
.L_x_260:
[----:B0----5:R-:W-:Y:S01]  /*6c50*/  FMUL R3, R177, R156 ;  /* 0x0000009cb1037220 */ /* 0x021fe20000400000 */
[----:B------:R-:W-:Y:S01]  /*6c60*/  ISETP.GT.AND P2, PT, R0, 0x69, P0 ;  /* 0x000000690000780c */ /* 0x000fe20000744270 */
[----:B------:R-:W-:Y:S02]  /*6c70*/  BSSY B1, `(.L_x_262) ;  /* 0x0000005000017945 */ /* 0x000fe40003800000 */
[----:B------:R-:W-:-:S05]  /*6c80*/  FFMA R3, R76, R155, R3 ;  /* 0x0000009b4c037223 */ /* 0x000fca0000000003 */
[----:B------:R0:W-:Y:S05]  /*6c90*/  @P3 STG.E desc[UR36][R6.64+0x1a0], R3 ;  /* 0x0001a00306003986 */ /* 0x0001ea000c101924 */
[----:B------:R-:W-:Y:S05]  /*6ca0*/  @!P2 BRA `(.L_x_263) ;  /* 0x000000000004a947 */ /* 0x000fea0003800000 */
[----:B------:R0:W5:Y:S02]  /*6cb0*/  LDG.E.LTC128B R177, desc[UR36][R4.64+0x1a4] ;  /* 0x0001a42404b17981 */ /* 0x000164000c1e1920 */
.L_x_263:
[----:B------:R-:W-:Y:S05]  /*6cc0*/  BSYNC B1 ;  /* 0x0000000000017941 */ /* 0x000fea0003800000 */
.L_x_262:
[----:B-----5:R-:W-:Y:S01]  /*6cd0*/  FMUL R12, R177, R156 ;  /* 0x0000009cb10c7220 */ /* 0x020fe20000400000 */
[----:B------:R-:W-:Y:S01]  /*6ce0*/  ISETP.GT.AND P3, PT, R0, 0x68, P1 ;  /* 0x000000680000780c */ /* 0x000fe20000f64270 */
[----:B------:R-:W-:Y:S02]  /*6cf0*/  BSSY B1, `(.L_x_264) ;  /* 0x0000005000017945 */ /* 0x000fe40003800000 */
[----:B------:R-:W-:-:S05]  /*6d00*/  FFMA R77, R77, R155, R12 ;  /* 0x0000009b4d4d7223 */ /* 0x000fca000000000c */
[----:B------:R0:W-:Y:S05]  /*6d10*/  @P2 STG.E desc[UR36][R6.64+0x1a4], R77 ;  /* 0x0001a44d06002986 */ /* 0x0001ea000c101924 */
[----:B------:R-:W-:Y:S05]  /*6d20*/  @!P3 BRA `(.L_x_265) ;  /* 0x000000000004b947 */ /* 0x000fea0003800000 */
[----:B------:R0:W5:Y:S02]  /*6d30*/  LDG.E.LTC128B R177, desc[UR36][R10.64+0x1a0] ;  /* 0x0001a0240ab17981 */ /* 0x000164000c1e1920 */
.L_x_265:
[----:B------:R-:W-:Y:S05]  /*6d40*/  BSYNC B1 ;  /* 0x0000000000017941 */ /* 0x000fea0003800000 */
.L_x_264:
[----:B0----5:R-:W-:Y:S01]  /*6d50*/  FMUL R3, R177, R156 ;  /* 0x0000009cb1037220 */ /* 0x021fe20000400000 */
[----:B------:R-:W-:Y:S01]  /*6d60*/  ISETP.GT.AND P2, PT, R0, 0x69, P1 ;  /* 0x000000690000780c */ /* 0x000fe20000f44270 */
[----:B------:R-:W-:Y:S02]  /*6d70*/  BSSY B1, `(.L_x_266) ;  /* 0x0000005000017945 */ /* 0x000fe40003800000 */
[----:B------:R-:W-:-:S05]  /*6d80*/  FFMA R3, R78, R155, R3 ;  /* 0x0000009b4e037223 */ /* 0x000fca0000000003 */
[----:B------:R0:W-:Y:S05]  /*6d90*/  @P3 STG.E desc[UR36][R8.64+0x1a0], R3 ;  /* 0x0001a00308003986 */ /* 0x0001ea000c101924 */
[----:B------:R-:W-:Y:S05]  /*6da0*/  @!P2 BRA `(.L_x_267) ;  /* 0x000000000004a947 */ /* 0x000fea0003800000 */
[----:B------:R0:W5:Y:S02]  /*6db0*/  LDG.E.LTC128B R177, desc[UR36][R10.64+0x1a4] ;  /* 0x0001a4240ab17981 */ /* 0x000164000c1e1920 */
.L_x_267:
[----:B------:R-:W-:Y:S05]  /*6dc0*/  BSYNC B1 ;  /* 0x0000000000017941 */ /* 0x000fea0003800000 */
.L_x_266:
[----:B-----5:R-:W-:Y:S01]  /*6dd0*/  FMUL R12, R177, R156 ;  /* 0x0000009cb10c7220 */ /* 0x020fe20000400000 */
[----:B------:R-:W-:Y:S01]  /*6de0*/  ISETP.GT.AND P3, PT, R0, 0x70, P0 ;  /* 0x000000700000780c */ /* 0x000fe20000764270 */
[----:B------:R-:W-:Y:S02]  /*6df0*/  BSSY B1, `(.L_x_268) ;  /* 0x0000005000017945 */ /* 0x000fe40003800000 */
[----:B------:R-:W-:-:S05]  /*6e00*/  FFMA R79, R79, R155, R12 ;  /* 0x0000009b4f4f7223 */ /* 0x000fca000000000c */
[----:B------:R0:W-:Y:S05]  /*6e10*/  @P2 STG.E desc[UR36][R8.64+0x1a4], R79 ;  /* 0x0001a44f08002986 */ /* 0x0001ea000c101924 */
[----:B------:R-:W-:Y:S05]  /*6e20*/  @!P3 BRA `(.L_x_269) ;  /* 0x000000000004b947 */ /* 0x000fea0003800000 */
[----:B------:R0:W5:Y:S02]  /*6e30*/  LDG.E.LTC128B R177, desc[UR36][R4.64+0x1c0] ;  /* 0x0001c02404b17981 */ /* 0x000164000c1e1920 */
.L_x_269:
[----:B------:R-:W-:Y:S05]  /*6e40*/  BSYNC B1 ;  /* 0x0000000000017941 */ /* 0x000fea0003800000 */
.L_x_268:
[----:B0----5:R-:W-:Y:S01]  /*6e50*/  FMUL R3, R177, R156 ;  /* 0x0000009cb1037220 */ /* 0x021fe20000400000 */
[----:B------:R-:W-:Y:S01]  /*6e60*/  ISETP.GT.AND P2, PT, R0, 0x71, P0 ;  /* 0x000000710000780c */ /* 0x000fe20000744270 */
[----:B------:R-:W-:Y:S02]  /*6e70*/  BSSY B1, `(.L_x_270) ;  /* 0x0000005000017945 */ /* 0x000fe40003800000 */
[----:B------:R-:W-:-:S05]  /*6e80*/  FFMA R3, R80, R155, R3 ;  /* 0x0000009b50037223 */ /* 0x000fca0000000003 */
[----:B------:R0:W-:Y:S05]  /*6e90*/  @P3 STG.E desc[UR36][R6.64+0x1c0], R3 ;  /* 0x0001c00306003986 */ /* 0x0001ea000c101924 */
[----:B------:R-:W-:Y:S05]  /*6ea0*/  @!P2 BRA `(.L_x_271) ;  /* 0x000000000004a947 */ /* 0x000fea0003800000 */
[----:B------:R0:W5:Y:S02]  /*6eb0*/  LDG.E.LTC128B R177, desc[UR36][R4.64+0x1c4] ;  /* 0x0001c42404b17981 */ /* 0x000164000c1e1920 */
.L_x_271:
[----:B------:R-:W-:Y:S05]  /*6ec0*/  BSYNC B1 ;  /* 0x0000000000017941 */ /* 0x000fea0003800000 */
.L_x_270:
[----:B-----5:R-:W-:Y:S01]  /*6ed0*/  FMUL R12, R177, R156 ;  /* 0x0000009cb10c7220 */ /* 0x020fe20000400000 */
[----:B------:R-:W-:Y:S01]  /*6ee0*/  ISETP.GT.AND P3, PT, R0, 0x70, P1 ;  /* 0x000000700000780c */ /* 0x000fe20000f64270 */
[----:B------:R-:W-:Y:S02]  /*6ef0*/  BSSY B1, `(.L_x_272) ;  /* 0x0000005000017945 */ /* 0x000fe40003800000 */
[----:B------:R-:W-:-:S05]  /*6f00*/  FFMA R81, R81, R155, R12 ;  /* 0x0000009b51517223 */ /* 0x000fca000000000c */
[----:B------:R0:W-:Y:S05]  /*6f10*/  @P2 STG.E desc[UR36][R6.64+0x1c4], R81 ;  /* 0x0001c45106002986 */ /* 0x0001ea000c101924 */
[----:B------:R-:W-:Y:S05]  /*6f20*/  @!P3 BRA `(.L_x_273) ;  /* 0x000000000004b947 */ /* 0x000fea0003800000 */
[----:B------:R0:W5:Y:S02]  /*6f30*/  LDG.E.LTC128B R177, desc[UR36][R10.64+0x1c0] ;  /* 0x0001c0240ab17981 */ /* 0x000164000c1e1920 */
.L_x_273:
[----:B------:R-:W-:Y:S05]  /*6f40*/  BSYNC B1 ;  /* 0x0000000000017941 */ /* 0x000fea0003800000 */
.L_x_272:
[----:B0----5:R-:W-:Y:S01]  /*6f50*/  FMUL R3, R177, R156 ;  /* 0x0000009cb1037220 */ /* 0x021fe20000400000 */
[----:B------:R-:W-:Y:S01]  /*6f60*/  ISETP.GT.AND P2, PT, R0, 0x71, P1 ;  /* 0x000000710000780c */ /* 0x000fe20000f44270 */
[----:B------:R-:W-:Y:S02]  /*6f70*/  BSSY B1, `(.L_x_274) ;  /* 0x0000005000017945 */ /* 0x000fe40003800000 */
[----:B------:R-:W-:-:S05]  /*6f80*/  FFMA R3, R82, R155, R3 ;  /* 0x0000009b52037223 */ /* 0x000fca0000000003 */
[----:B------:R0:W-:Y:S05]  /*6f90*/  @P3 STG.E desc[UR36][R8.64+0x1c0], R3 ;  /* 0x0001c00308003986 */ /* 0x0001ea000c101924 */
[----:B------:R-:W-:Y:S05]  /*6fa0*/  @!P2 BRA `(.L_x_275) ;  /* 0x000000000004a947 */ /* 0x000fea0003800000 */
[----:B------:R0:W5:Y:S02]  /*6fb0*/  LDG.E.LTC128B R177, desc[UR36][R10.64+0x1c4] ;  /* 0x0001c4240ab17981 */ /* 0x000164000c1e1920 */
.L_x_275:
[----:B------:R-:W-:Y:S05]  /*6fc0*/  BSYNC B1 ;  /* 0x0000000000017941 */ /* 0x000fea0003800000 */
.L_x_274:
[----:B-----5:R-:W-:Y:S01]  /*6fd0*/  FMUL R12, R177, R156 ;  /* 0x0000009cb10c7220 */ /* 0x020fe20000400000 */
[----:B------:R-:W-:Y:S01]  /*6fe0*/  ISETP.GT.AND P3, PT, R0, 0x78, P0 ;  /* 0x000000780000780c */ /* 0x000fe20000764270 */
[----:B------:R-:W-:Y:S02]  /*6ff0*/  BSSY B1, `(.L_x_276) ;  /* 0x0000005000017945 */ /* 0x000fe40003800000 */
[----:B------:R-:W-:-:S05]  /*7000*/  FFMA R83, R83, R155, R12 ;  /* 0x0000009b53537223 */ /* 0x000fca000000000c */
[----:B------:R0:W-:Y:S05]  /*7010*/  @P2 STG.E desc[UR36][R8.64+0x1c4], R83 ;  /* 0x0001c45308002986 */ /* 0x0001ea000c101924 */
[----:B------:R-:W-:Y:S05]  /*7020*/  @!P3 BRA `(.L_x_277) ;  /* 0x000000000004b947 */ /* 0x000fea0003800000 */
[----:B------:R0:W5:Y:S02]  /*7030*/  LDG.E.LTC128B R177, desc[UR36][R4.64+0x1e0] ;  /* 0x0001e02404b17981 */ /* 0x000164000c1e1920 */
.L_x_277:
[----:B------:R-:W-:Y:S05]  /*7040*/  BSYNC B1 ;  /* 0x0000000000017941 */ /* 0x000fea0003800000 */
.L_x_276:
[----:B0----5:R-:W-:Y:S01]  /*7050*/  FMUL R3, R177, R156 ;  /* 0x0000009cb1037220 */ /* 0x021fe20000400000 */
[----:B------:R-:W-:Y:S01]  /*7060*/  ISETP.GT.AND P0, PT, R0, 0x79, P0 ;  /* 0x000000790000780c */ /* 0x000fe20000704270 */
[----:B------:R-:W-:Y:S02]  /*7070*/  BSSY B1, `(.L_x_278) ;  /* 0x0000005000017945 */ /* 0x000fe40003800000 */
[----:B------:R-:W-:-:S05]  /*7080*/  FFMA R3, R84, R155, R3 ;  /* 0x0000009b54037223 */ /* 0x000fca0000000003 */
[----:B------:R0:W-:Y:S05]  /*7090*/  @P3 STG.E desc[UR36][R6.64+0x1e0], R3 ;  /* 0x0001e00306003986 */ /* 0x0001ea000c101924 */
[----:B------:R-:W-:Y:S05]  /*70a0*/  @!P0 BRA `(.L_x_279) ;  /* 0x0000000000048947 */ /* 0x000fea0003800000 */
[----:B------:R0:W5:Y:S02]  /*70b0*/  LDG.E.LTC128B R177, desc[UR36][R4.64+0x1e4] ;  /* 0x0001e42404b17981 */ /* 0x000164000c1e1920 */
.L_x_279:
[----:B------:R-:W-:Y:S05]  /*70c0*/  BSYNC B1 ;  /* 0x0000000000017941 */ /* 0x000fea0003800000 */
.L_x_278:
[----:B0-2--5:R-:W-:Y:S01]  /*70d0*/  FMUL R4, R177, R156 ;  /* 0x0000009cb1047220 */ /* 0x025fe20000400000 */
[----:B------:R-:W-:Y:S01]  /*70e0*/  ISETP.GT.AND P2, PT, R0, 0x78, P1 ;  /* 0x000000780000780c */ /* 0x000fe20000f44270 */
[----:B------:R-:W-:Y:S02]  /*70f0*/  BSSY B1, `(.L_x_280) ;  /* 0x0000005000017945 */ /* 0x000fe40003800000 */
[----:B------:R-:W-:-:S05]  /*7100*/  FFMA R85, R85, R155, R4 ;  /* 0x0000009b55557223 */ /* 0x000fca0000000004 */
[----:B------:R0:W-:Y:S05]  /*7110*/  @P0 STG.E desc[UR36][R6.64+0x1e4], R85 ;  /* 0x0001e45506000986 */ /* 0x0001ea000c101924 */
[----:B------:R-:W-:Y:S05]  /*7120*/  @!P2 BRA `(.L_x_281) ;  /* 0x000000000004a947 */ /* 0x000fea0003800000 */
[----:B------:R2:W5:Y:S02]  /*7130*/  LDG.E.LTC128B R177, desc[UR36][R10.64+0x1e0] ;  /* 0x0001e0240ab17981 */ /* 0x000564000c1e1920 */
.L_x_281:
[----:B------:R-:W-:Y:S05]  /*7140*/  BSYNC B1 ;  /* 0x0000000000017941 */ /* 0x000fea0003800000 */
.L_x_280:
[----:B-----5:R-:W-:Y:S01]  /*7150*/  FMUL R3, R177, R156 ;  /* 0x0000009cb1037220 */ /* 0x020fe20000400000 */
[----:B------:R-:W-:Y:S01]  /*7160*/  @P2 IMAD.MOV.U32 R4, RZ, RZ, R8 ;  /* 0x000000ffff042224 */ /* 0x000fe200078e0008 */
[----:B------:R-:W-:Y:S01]  /*7170*/  ISETP.GT.AND P1, PT, R0, 0x79, P1 ;  /* 0x000000790000780c */ /* 0x000fe20000f24270 */
[----:B------:R-:W-:Y:S02]  /*7180*/  @P2 IMAD.MOV.U32 R5, RZ, RZ, R9 ;  /* 0x000000ffff052224 */ /* 0x000fe400078e0009 */
[----:B------:R-:W-:Y:S01]  /*7190*/  FFMA R3, R86, R155, R3 ;  /* 0x0000009b56037223 */ /* 0x000fe20000000003 */
[----:B------:R-:W-:Y:S04]  /*71a0*/  BSSY B1, `(.L_x_282) ;  /* 0x0000004000017945 */ /* 0x000fe80003800000 */
[----:B------:R0:W-:Y:S05]  /*71b0*/  @P2 STG.E desc[UR36][R4.64+0x1e0], R3 ;  /* 0x0001e00304002986 */ /* 0x0001ea000c101924 */
[----:B------:R-:W-:Y:S05]  /*71c0*/  @!P1 BRA `(.L_x_283) ;  /* 0x0000000000049947 */ /* 0x000fea0003800000 */
[----:B------:R0:W5:Y:S02]  /*71d0*/  LDG.E.LTC128B R177, desc[UR36][R10.64+0x1e4] ;  /* 0x0001e4240ab17981 */ /* 0x000164000c1e1920 */
.L_x_283:
[----:B------:R-:W-:Y:S05]  /*71e0*/  BSYNC B1 ;  /* 0x0000000000017941 */ /* 0x000fea0003800000 */
.L_x_282:
[----:B-----5:R-:W-:-:S04]  /*71f0*/  FMUL R0, R177, R156 ;  /* 0x0000009cb1007220 */ /* 0x020fc80000400000 */
[----:B------:R-:W-:Y:S01]  /*7200*/  FFMA R87, R87, R155, R0 ;  /* 0x0000009b57577223 */ /* 0x000fe20000000000 */
[----:B------:R-:W-:Y:S06]  /*7210*/  @!P1 BRA `(.L_x_284) ;  /* 0x0000001c002c9947 */ /* 0x000fec0003800000 */
[----:B------:R0:W-:Y:S01]  /*7220*/  STG.E desc[UR36][R8.64+0x1e4], R87 ;  /* 0x0001e45708007986 */ /* 0x0001e2000c101924 */
[----:B------:R-:W-:Y:S05]  /*7230*/  BRA `(.L_x_284) ;  /* 0x0000001c00247947 */ /* 0x000fea0003800000 */
.L_x_33:
[----:B------:R-:W-:Y:S01]  /*7240*/  ULDC.64 UR4, c[0x0][0x5c0] ;  /* 0x0001700000047ab9 */ /* 0x000fe20000000a00 */
[----:B------:R-:W-:Y:S01]  /*7250*/  ISETP.GT.AND P4, PT, R0, 0x1, P0 ;  /* 0x000000010000780c */ /* 0x000fe20000784270 */
[-C--:B------:R-:W-:Y:S01]  /*7260*/  FMUL R13, R88, R155.reuse ;  /* 0x0000009b580d7220 */ /* 0x080fe20000400000 */
[C---:B------:R-:W-:Y:S01]  /*7270*/  LEA R8, P1, R170.reuse, UR4, 0x2 ;  /* 0x00000004aa087c11 */ /* 0x040fe2000f8210ff */
[-C--:B------:R-:W-:Y:S01]  /*7280*/  FMUL R89, R89, R155.reuse ;  /* 0x0000009b59597220 */ /* 0x080fe20000400000 */
[----:B------:R-:W-:Y:S01]  /*7290*/  ISETP.GT.AND P2, PT, R3, 0x8, PT ;  /* 0x000000080300780c */ /* 0x000fe20003f44270 */
[-C--:B------:R-:W-:Y:S01]  /*72a0*/  FMUL R91, R91, R155.reuse ;  /* 0x0000009b5b5b7220 */ /* 0x080fe20000400000 */
[----:B------:R-:W-:Y:S01]  /*72b0*/  LEA.HI.X R9, R170, UR5, R173, 0x2, P1 ;  /* 0x00000005aa097c11 */ /* 0x000fe200088f14ad */
[-C--:B------:R-:W-:Y:S01]  /*72c0*/  FMUL R15, R92, R155.reuse ;  /* 0x0000009b5c0f7220 */ /* 0x080fe20000400000 */
[----:B------:R-:W-:Y:S01]  /*72d0*/  SHF.L.U32 R7, R4, 0x5, RZ ;  /* 0x0000000504077819 */ /* 0x000fe200000006ff */
[-C--:B------:R-:W-:Y:S01]  /*72e0*/  FMUL R93, R93, R155.reuse ;  /* 0x0000009b5d5d7220 */ /* 0x080fe20000400000 */
[C---:B------:R-:W-:Y:S01]  /*72f0*/  ISETP.GT.AND P1, PT, R0.reuse, RZ, P2 ;  /* 0x000000ff0000720c */ /* 0x040fe20001724270 */
[----:B------:R0:W-:Y:S01]  /*7300*/  @P3 STG.E desc[UR36][R8.64], R13 ;  /* 0x0000000d08003986 */ /* 0x0001e2000c101924 */
[----:B------:R-:W-:Y:S01]  /*7310*/  ISETP.GT.AND P3, PT, R0, 0x1, P2 ;  /* 0x000000010000780c */ /* 0x000fe20001764270 */
[-C--:B------:R-:W-:Y:S01]  /*7320*/  FMUL R21, R94, R155.reuse ;  /* 0x0000009b5e157220 */ /* 0x080fe20000400000 */
[----:B------:R-:W-:Y:S01]  /*7330*/  SHF.L.U64.HI R6, R4, 0x5, R5 ;  /* 0x0000000504067819 */ /* 0x000fe20000010205 */
[----:B------:R-:W-:Y:S01]  /*7340*/  @P4 STG.E desc[UR36][R8.64+0x4], R89 ;  /* 0x0000045908004986 */ /* 0x000fe2000c101924 */
[----:B------:R-:W-:Y:S01]  /*7350*/  IADD3 R10, P5, R7, R8, RZ ;  /* 0x00000008070a7210 */ /* 0x000fe20007fbe0ff */
[-C--:B------:R-:W-:Y:S01]  /*7360*/  FMUL R95, R95, R155.reuse ;  /* 0x0000009b5f5f7220 */ /* 0x080fe20000400000 */
[----:B------:R-:W-:Y:S01]  /*7370*/  ISETP.GT.AND P4, PT, R0, 0x8, P0 ;  /* 0x000000080000780c */ /* 0x000fe20000784270 */
[-C--:B------:R-:W-:Y:S01]  /*7380*/  FMUL R97, R97, R155.reuse ;  /* 0x0000009b61617220 */ /* 0x080fe20000400000 */
[-C--:B------:R-:W-:Y:S01]  /*7390*/  FMUL R99, R99, R155.reuse ;  /* 0x0000009b63637220 */ /* 0x080fe20000400000 */
[----:B------:R-:W-:Y:S01]  /*73a0*/  IMAD.X R11, R6, 0x1, R9, P5 ;  /* 0x00000001060b7824 */ /* 0x000fe200028e0609 */
[----:B------:R-:W-:Y:S01]  /*73b0*/  ISETP.GT.AND P5, PT, R0, 0x9, P0 ;  /* 0x000000090000780c */ /* 0x000fe200007a4270 */
[-C--:B0-----:R-:W-:Y:S01]  /*73c0*/  FMUL R13, R90, R155.reuse ;  /* 0x0000009b5a0d7220 */ /* 0x081fe20000400000 */
[-C--:B------:R-:W-:Y:S01]  /*73d0*/  FMUL R101, R101, R155.reuse ;  /* 0x0000009b65657220 */ /* 0x080fe20000400000 */
[-C--:B------:R-:W-:Y:S01]  /*73e0*/  FMUL R103, R103, R155.reuse ;  /* 0x0000009b67677220 */ /* 0x080fe20000400000 */
[-C--:B------:R-:W-:Y:S01]  /*73f0*/  FMUL R105, R105, R155.reuse ;  /* 0x0000009b69697220 */ /* 0x080fe20000400000 */
[-C--:B------:R-:W-:Y:S01]  /*7400*/  FMUL R107, R107, R155.reuse ;  /* 0x0000009b6b6b7220 */ /* 0x080fe20000400000 */
[----:B------:R0:W-:Y:S01]  /*7410*/  @P1 STG.E desc[UR36][R10.64], R13 ;  /* 0x0000000d0a001986 */ /* 0x0001e2000c101924 */
[C---:B------:R-:W-:Y:S01]  /*7420*/  ISETP.GT.AND P1, PT, R0.reuse, 0x8, P2 ;  /* 0x000000080000780c */ /* 0x040fe20001724270 */
[-C--:B------:R-:W-:Y:S01]  /*7430*/  FMUL R109, R109, R155.reuse ;  /* 0x0000009b6d6d7220 */ /* 0x080fe20000400000 */
[-C--:B------:R-:W-:Y:S01]  /*7440*/  FMUL R111, R111, R155.reuse ;  /* 0x0000009b6f6f7220 */ /* 0x080fe20000400000 */
[----:B------:R-:W-:Y:S01]  /*7450*/  @P3 STG.E desc[UR36][R10.64+0x4], R91 ;  /* 0x0000045b0a003986 */ /* 0x000fe2000c101924 */
[C---:B------:R-:W-:Y:S01]  /*7460*/  ISETP.GT.AND P3, PT, R0.reuse, 0x9, P2 ;  /* 0x000000090000780c */ /* 0x040fe20001764270 */
[-C--:B------:R-:W-:Y:S01]  /*7470*/  FMUL R113, R113, R155.reuse ;  /* 0x0000009b71717220 */ /* 0x080fe20000400000 */
[-C--:B------:R-:W-:Y:S01]  /*7480*/  FMUL R115, R115, R155.reuse ;  /* 0x0000009b73737220 */ /* 0x080fe20000400000 */
[----:B------:R1:W-:Y:S01]  /*7490*/  @P4 STG.E desc[UR36][R8.64+0x20], R15 ;  /* 0x0000200f08004986 */ /* 0x0003e2000c101924 */
[C---:B------:R-:W-:Y:S01]  /*74a0*/  ISETP.GT.AND P4, PT, R0.reuse, 0x10, P0 ;  /* 0x000000100000780c */ /* 0x040fe20000784270 */
[-C--:B------:R-:W-:Y:S01]  /*74b0*/  FMUL R117, R117, R155.reuse ;  /* 0x0000009b75757220 */ /* 0x080fe20000400000 */
[-C--:B------:R-:W-:Y:S01]  /*74c0*/  FMUL R119, R119, R155.reuse ;  /* 0x0000009b77777220 */ /* 0x080fe20000400000 */
[----:B------:R-:W-:Y:S01]  /*74d0*/  @P5 STG.E desc[UR36][R8.64+0x24], R93 ;  /* 0x0000245d08005986 */ /* 0x000fe2000c101924 */
[----:B------:R-:W-:Y:S01]  /*74e0*/  ISETP.GT.AND P5, PT, R0, 0x11, P0 ;  /* 0x000000110000780c */ /* 0x000fe200007a4270 */
[-C--:B0-----:R-:W-:Y:S01]  /*74f0*/  FMUL R13, R96, R155.reuse ;  /* 0x0000009b600d7220 */ /* 0x081fe20000400000 */
[-C--:B------:R-:W-:Y:S01]  /*7500*/  FMUL R121, R121, R155.reuse ;  /* 0x0000009b79797220 */ /* 0x080fe20000400000 */
[----:B------:R0:W-:Y:S01]  /*7510*/  @P1 STG.E desc[UR36][R10.64+0x20], R21 ;  /* 0x000020150a001986 */ /* 0x0001e2000c101924 */
[C---:B------:R-:W-:Y:S01]  /*7520*/  ISETP.GT.AND P1, PT, R0.reuse, 0x10, P2 ;  /* 0x000000100000780c */ /* 0x040fe20001724270 */
[-C--:B------:R-:W-:Y:S01]  /*7530*/  FMUL R123, R123, R155.reuse ;  /* 0x0000009b7b7b7220 */ /* 0x080fe20000400000 */
[-C--:B------:R-:W-:Y:S01]  /*7540*/  FMUL R125, R125, R155.reuse ;  /* 0x0000009b7d7d7220 */ /* 0x080fe20000400000 */
[----:B------:R-:W-:Y:S01]  /*7550*/  @P3 STG.E desc[UR36][R10.64+0x24], R95 ;  /* 0x0000245f0a003986 */ /* 0x000fe2000c101924 */
[----:B------:R-:W-:Y:S01]  /*7560*/  ISETP.GT.AND P3, PT, R0, 0x11, P2 ;  /* 0x000000110000780c */ /* 0x000fe20001764270 */
[-C--:B-1----:R-:W-:Y:S01]  /*7570*/  FMUL R15, R98, R155.reuse ;  /* 0x0000009b620f7220 */ /* 0x082fe20000400000 */
        /* <DEDUP_REMOVED lines=26> */
[----:B------:R-:W-:Y:S01]  /*7720*/  ISETP.GT.AND P1, PT, R0, 0x20, P2 ;  /* 0x000000200000780c */ /* 0x000fe20001724270 */
[-C--:B------:R-:W-:Y:S01]  /*7730*/  FMUL R147, R147, R155.reuse ;  /* 0x0000009b93937220 */ /* 0x080fe20000400000 */
[----:B------:R-:W-:Y:S01]  /*7740*/  IMAD.SHL.U32 R23, R4, 0x200, RZ ;  /* 0x0000020004177824 */ /* 0x000fe200078e00ff */
[----:B------:R-:W-:Y:S01]  /*7750*/  @P3 STG.E desc[UR36][R10.64+0x64], R103 ;  /* 0x000064670a003986 */ /* 0x000fe2000c101924 */
[----:B------:R-:W-:Y:S01]  /*7760*/  ISETP.GT.AND P3, PT, R0, 0x21, P2 ;  /* 0x000000210000780c */ /* 0x000fe20001764270 */
[-C--:B-1----:R-:W-:Y:S01]  /*7770*/  FMUL R21, R106, R155.reuse ;  /* 0x0000009b6a157220 */ /* 0x082fe20000400000 */
[-C--:B------:R-:W-:Y:S01]  /*7780*/  FMUL R149, R149, R155.reuse ;  /* 0x0000009b95957220 */ /* 0x080fe20000400000 */
[----:B------:R1:W-:Y:S01]  /*7790*/  @P4 STG.E desc[UR36][R8.64+0x80], R15 ;  /* 0x0000800f08004986 */ /* 0x0003e2000c101924 */
[----:B------:R-:W-:Y:S01]  /*77a0*/  ISETP.GT.AND P4, PT, R0, 0x28, P0 ;  /* 0x000000280000780c */ /* 0x000fe20000784270 */
[-C--:B------:R-:W-:Y:S01]  /*77b0*/  FMUL R151, R151, R155.reuse ;  /* 0x0000009b97977220 */ /* 0x080fe20000400000 */
[----:B------:R-:W-:Y:S01]  /*77c0*/  SHF.L.U64.HI R5, R4, 0x9, R5 ;  /* 0x0000000904057819 */ /* 0x000fe20000010205 */
        /* <DEDUP_REMOVED lines=86> */
[----:B------:R-:W-:-:S02]  /*7d30*/  FMUL R87, R87, R155 ;  /* 0x0000009b57577220 */ /* 0x000fc40000400000 */
[----:B------:R-:W-:Y:S01]  /*7d40*/  @P3 STG.E desc[UR36][R10.64+0x124], R127 ;  /* 0x0001247f0a003986 */ /* 0x000fe2000c101924 */
[----:B------:R-:W-:Y:S01]  /*7d50*/  ISETP.GT.AND P3, PT, R0, 0x51, P2 ;  /* 0x000000510000780c */ /* 0x000fe20001764270 */
[----:B-1----:R-:W-:Y:S02]  /*7d60*/  FMUL R21, R130, R155 ;  /* 0x0000009b82157220 */ /* 0x002fe40000400000 */
[----:B------:R1:W-:Y:S01]  /*7d70*/  @P4 STG.E desc[UR36][R8.64+0x140], R15 ;  /* 0x0001400f08004986 */ /* 0x0003e2000c101924 */
[----:B------:R-:W-:-:S03]  /*7d80*/  ISETP.GT.AND P4, PT, R0, 0x58, P0 ;  /* 0x000000580000780c */ /* 0x000fc60000784270 */
[----:B------:R-:W-:Y:S01]  /*7d90*/  @P5 STG.E desc[UR36][R8.64+0x144], R129 ;  /* 0x0001448108005986 */ /* 0x000fe2000c101924 */
[----:B------:R-:W-:Y:S01]  /*7da0*/  ISETP.GT.AND P5, PT, R0, 0x59, P0 ;  /* 0x000000590000780c */ /* 0x000fe200007a4270 */
[----:B0-----:R-:W-:Y:S02]  /*7db0*/  FMUL R13, R132, R155 ;  /* 0x0000009b840d7220 */ /* 0x001fe40000400000 */
[----:B------:R0:W-:Y:S01]  /*7dc0*/  @P1 STG.E desc[UR36][R10.64+0x140], R21 ;  /* 0x000140150a001986 */ /* 0x0001e2000c101924 */
[----:B------:R-:W-:-:S03]  /*7dd0*/  ISETP.GT.AND P1, PT, R0, 0x58, P2 ;  /* 0x000000580000780c */ /* 0x000fc60001724270 */
        /* <DEDUP_REMOVED lines=32> */
[-C--:B-1----:R-:W-:Y:S02]  /*7fe0*/  FMUL R15, R146, R155.reuse ;  /* 0x0000009b920f7220 */ /* 0x082fe40000400000 */
[----:B------:R1:W-:Y:S01]  /*7ff0*/  @P4 STG.E desc[UR36][R8.64+0x1c0], R13 ;  /* 0x0001c00d08004986 */ /* 0x0003e2000c101924 */
[C---:B------:R-:W-:Y:S02]  /*8000*/  ISETP.GT.AND P4, PT, R0.reuse, 0x78, P0 ;  /* 0x000000780000780c */ /* 0x040fe40000784270 */
[----:B------:R-:W-:Y:S01]  /*8010*/  ISETP.GT.AND P0, PT, R0, 0x79, P0 ;  /* 0x000000790000780c */ /* 0x000fe20000704270 */
[----:B------:R-:W-:Y:S01]  /*8020*/  @P5 STG.E desc[UR36][R8.64+0x1c4], R145 ;  /* 0x0001c49108005986 */ /* 0x000fe2000c101924 */
[----:B0-----:R-:W-:-:S03]  /*8030*/  FMUL R21, R148, R155 ;  /* 0x0000009b94157220 */ /* 0x001fc60000400000 */
[----:B------:R0:W-:Y:S01]  /*8040*/  @P1 STG.E desc[UR36][R10.64+0x1c0], R15 ;  /* 0x0001c00f0a001986 */ /* 0x0001e2000c101924 */
[----:B------:R-:W-:-:S03]  /*8050*/  ISETP.GT.AND P1, PT, R3, 0x80, PT ;  /* 0x000000800300780c */ /* 0x000fc60003f24270 */
[----:B------:R-:W-:Y:S01]  /*8060*/  @P3 STG.E desc[UR36][R10.64+0x1c4], R147 ;  /* 0x0001c4930a003986 */ /* 0x000fe2000c101924 */
[C---:B------:R-:W-:Y:S02]  /*8070*/  ISETP.GT.AND P3, PT, R0.reuse, 0x78, P2 ;  /* 0x000000780000780c */ /* 0x040fe40001764270 */
[----:B------:R-:W-:Y:S01]  /*8080*/  ISETP.GT.AND P2, PT, R0, 0x79, P2 ;  /* 0x000000790000780c */ /* 0x000fe20001744270 */
[----:B------:R-:W-:Y:S01]  /*8090*/  @P4 STG.E desc[UR36][R8.64+0x1e0], R21 ;  /* 0x0001e01508004986 */ /* 0x000fe2000c101924 */
[----:B------:R-:W-:-:S03]  /*80a0*/  IADD3 R12, P4, P5, R7, R8, R23 ;  /* 0x00000008070c7210 */ /* 0x000fc60007d9e017 */
[----:B------:R2:W-:Y:S01]  /*80b0*/  @P0 STG.E desc[UR36][R8.64+0x1e4], R149 ;  /* 0x0001e49508000986 */ /* 0x0005e2000c101924 */
[----:B------:R-:W-:Y:S01]  /*80c0*/  ISETP.GT.AND P0, PT, R3, 0x88, PT ;  /* 0x000000880300780c */ /* 0x000fe20003f04270 */
[----:B------:R-:W-:Y:S01]  /*80d0*/  FMUL R3, R150, R155 ;  /* 0x0000009b96037220 */ /* 0x000fe20000400000 */
[----:B-1----:R-:W-:Y:S01]  /*80e0*/  IADD3.X R13, R6, R9, R5, P4, P5 ;  /* 0x00000009060d7210 */ /* 0x002fe200027ea405 */
[----:B0-----:R-:W-:Y:S01]  /*80f0*/  FMUL R15, R24, R155 ;  /* 0x0000009b180f7220 */ /* 0x001fe20000400000 */
[C---:B------:R-:W-:Y:S02]  /*8100*/  ISETP.GT.AND P4, PT, R0.reuse, RZ, P1 ;  /* 0x000000ff0000720c */ /* 0x040fe40000f84270 */
[----:B------:R-:W-:Y:S01]  /*8110*/  IADD3 R4, P5, R23, R8, RZ ;  /* 0x0000000817047210 */ /* 0x000fe20007fbe0ff */
[----:B------:R0:W-:Y:S01]  /*8120*/  @P3 STG.E desc[UR36][R10.64+0x1e0], R3 ;  /* 0x0001e0030a003986 */ /* 0x0001e2000c101924 */
[C---:B------:R-:W-:Y:S02]  /*8130*/  ISETP.GT.AND P3, PT, R0.reuse, 0x1, P1 ;  /* 0x000000010000780c */ /* 0x040fe40000f64270 */
[----:B------:R-:W-:Y:S01]  /*8140*/  IADD3.X R5, R5, R9, RZ, P5, !PT ;  /* 0x0000000905057210 */ /* 0x000fe20002ffe4ff */
[----:B------:R1:W-:Y:S01]  /*8150*/  @P2 STG.E desc[UR36][R10.64+0x1e4], R151 ;  /* 0x0001e4970a002986 */ /* 0x0003e2000c101924 */
[----:B------:R-:W-:-:S02]  /*8160*/  ISETP.GT.AND P2, PT, R0, RZ, P0 ;  /* 0x000000ff0000720c */ /* 0x000fc40000744270 */
[----:B------:R-:W-:-:S03]  /*8170*/  ISETP.GT.AND P5, PT, R0, 0x1, P0 ;  /* 0x000000010000780c */ /* 0x000fc600007a4270 */
[----:B------:R3:W-:Y:S01]  /*8180*/  @P4 STG.E desc[UR36][R4.64], R15 ;  /* 0x0000000f04004986 */ /* 0x0007e2000c101924 */
[CC--:B--2---:R-:W-:Y:S01]  /*8190*/  IADD3 R8, P4, R7.reuse, R4.reuse, RZ ;  /* 0x0000000407087210 */ /* 0x0c4fe20007f9e0ff */
[-C--:B0-----:R-:W-:Y:S02]  /*81a0*/  FMUL R3, R26, R155.reuse ;  /* 0x0000009b1a037220 */ /* 0x081fe40000400000 */
[----:B------:R-:W-:Y:S01]  /*81b0*/  @P3 STG.E desc[UR36][R4.64+0x4], R25 ;  /* 0x0000041904003986 */ /* 0x000fe2000c101924 */
[----:B------:R-:W-:Y:S01]  /*81c0*/  ISETP.GT.AND P3, PT, R0, 0x8, P1 ;  /* 0x000000080000780c */ /* 0x000fe20000f64270 */
[----:B------:R-:W-:Y:S01]  /*81d0*/  IMAD.X R9, R6, 0x1, R5, P4 ;  /* 0x0000000106097824 */ /* 0x000fe200020e0605 */
[----:B-1----:R-:W-:Y:S01]  /*81e0*/  IADD3 R10, P4, R7, R4, RZ ;  /* 0x00000004070a7210 */ /* 0x002fe20007f9e0ff */
[----:B------:R-:W-:-:S03]  /*81f0*/  FMUL R7, R28, R155 ;  /* 0x0000009b1c077220 */ /* 0x000fc60000400000 */
[----:B------:R0:W-:Y:S01]  /*8200*/  @P2 STG.E desc[UR36][R8.64], R3 ;  /* 0x0000000308002986 */ /* 0x0001e2000c101924 */
[----:B------:R-:W-:Y:S01]  /*8210*/  ISETP.GT.AND P2, PT, R0, 0x8, P0 ;  /* 0x000000080000780c */ /* 0x000fe20000744270 */
[----:B------:R-:W-:Y:S02]  /*8220*/  IMAD.X R11, R6, 0x1, R5, P4 ;  /* 0x00000001060b7824 */ /* 0x000fe400020e0605 */
[-C--:B---3--:R-:W-:Y:S01]  /*8230*/  FMUL R15, R30, R155.reuse ;  /* 0x0000009b1e0f7220 */ /* 0x088fe20000400000 */
[----:B------:R1:W-:Y:S01]  /*8240*/  @P5 STG.E desc[UR36][R8.64+0x4], R27 ;  /* 0x0000041b08005986 */ /* 0x0003e2000c101924 */
[C---:B------:R-:W-:Y:S02]  /*8250*/  ISETP.GT.AND P5, PT, R0.reuse, 0x9, P1 ;  /* 0x000000090000780c */ /* 0x040fe40000fa4270 */
[C---:B------:R-:W-:Y:S01]  /*8260*/  ISETP.GT.AND P4, PT, R0.reuse, 0x11, P1 ;  /* 0x000000110000780c */ /* 0x040fe20000f84270 */
[----:B------:R2:W-:Y:S01]  /*8270*/  @P3 STG.E desc[UR36][R4.64+0x20], R7 ;  /* 0x0000200704003986 */ /* 0x0005e2000c101924 */
[----:B------:R-:W-:Y:S01]  /*8280*/  ISETP.GT.AND P3, PT, R0, 0x9, P0 ;  /* 0x000000090000780c */ /* 0x000fe20000764270 */
[-C--:B0-----:R-:W-:Y:S01]  /*8290*/  FMUL R3, R32, R155.reuse ;  /* 0x0000009b20037220 */ /* 0x081fe20000400000 */
[----:B-1----:R-:W-:-:S07]  /*82a0*/  FMUL R9, R34, R155 ;  /* 0x0000009b22097220 */ /* 0x002fce0000400000 */
[----:B------:R-:W-:Y:S01]  /*82b0*/  @P5 STG.E desc[UR36][R4.64+0x24], R29 ;  /* 0x0000241d04005986 */ /* 0x000fe2000c101924 */
[----:B------:R-:W-:-:S03]  /*82c0*/  ISETP.GT.AND P5, PT, R0, 0x10, P1 ;  /* 0x000000100000780c */ /* 0x000fc60000fa4270 */
[----:B------:R0:W-:Y:S01]  /*82d0*/  @P2 STG.E desc[UR36][R10.64+0x20], R15 ;  /* 0x0000200f0a002986 */ /* 0x0001e2000c101924 */
[----:B------:R-:W-:-:S03]  /*82e0*/  ISETP.GT.AND P2, PT, R0, 0x10, P0 ;  /* 0x000000100000780c */ /* 0x000fc60000744270 */
[----:B------:R-:W-:Y:S01]  /*82f0*/  @P3 STG.E desc[UR36][R12.64+0x24], R31 ;  /* 0x0000241f0c003986 */ /* 0x000fe2000c101924 */
[----:B------:R-:W-:-:S03]  /*8300*/  ISETP.GT.AND P3, PT, R0, 0x11, P0 ;  /* 0x000000110000780c */ /* 0x000fc60000764270 */
[----:B------:R-:W-:Y:S01]  /*8310*/  @P4 STG.E desc[UR36][R4.64+0x44], R33 ;  /* 0x0000442104004986 */ /* 0x000fe2000c101924 */
[----:B------:R-:W-:-:S03]  /*8320*/  ISETP.GT.AND P4, PT, R0, 0x18, P1 ;  /* 0x000000180000780c */ /* 0x000fc60000f84270 */
[----:B------:R1:W-:Y:S01]  /*8330*/  @P5 STG.E desc[UR36][R4.64+0x40], R3 ;  /* 0x0000400304005986 */ /* 0x0003e2000c101924 */
[----:B------:R-:W-:Y:S01]  /*8340*/  ISETP.GT.AND P5, PT, R0, 0x19, P1 ;  /* 0x000000190000780c */ /* 0x000fe20000fa4270 */
[----:B--2---:R-:W-:Y:S01]  /*8350*/  @P2 IMAD.MOV.U32 R7, RZ, RZ, R13 ;  /* 0x000000ffff072224 */ /* 0x004fe200078e000d */
[----:B------:R-:W-:Y:S01]  /*8360*/  @P2 MOV R6, R12 ;  /* 0x0000000c00062202 */ /* 0x000fe20000000f00 */
[----:B0-----:R-:W-:-:S04]  /*8370*/  FMUL R11, R36, R155 ;  /* 0x0000009b240b7220 */ /* 0x001fc80000400000 */
[----:B------:R0:W-:Y:S01]  /*8380*/  @P2 STG.E desc[UR36][R6.64+0x40], R9 ;  /* 0x0000400906002986 */ /* 0x0001e2000c101924 */
[----:B------:R-:W-:Y:S01]  /*8390*/  ISETP.GT.AND P2, PT, R0, 0x18, P0 ;  /* 0x000000180000780c */ /* 0x000fe20000744270 */
[----:B-1----:R-:W-:Y:S01]  /*83a0*/  FMUL R3, R38, R155 ;  /* 0x0000009b26037220 */ /* 0x002fe20000400000 */
[----:B0-----:R-:W-:Y:S01]  /*83b0*/  @P3 IMAD.MOV.U32 R6, RZ, RZ, R12 ;  /* 0x000000ffff063224 */ /* 0x001fe200078e000c */
[----:B------:R-:W-:Y:S01]  /*83c0*/  @P3 MOV R7, R13 ;  /* 0x0000000d00073202 */ /* 0x000fe20000000f00 */
[----:B------:R-:W-:-:S04]  /*83d0*/  FMUL R9, R40, R155 ;  /* 0x0000009b28097220 */ /* 0x000fc80000400000 */
[----:B------:R0:W-:Y:S01]  /*83e0*/  @P3 STG.E desc[UR36][R6.64+0x44], R35 ;  /* 0x0000442306003986 */ /* 0x0001e2000c101924 */
[----:B------:R-:W-:-:S03]  /*83f0*/  ISETP.GT.AND P3, PT, R0, 0x19, P0 ;  /* 0x000000190000780c */ /* 0x000fc60000764270 */
[----:B------:R1:W-:Y:S01]  /*8400*/  @P4 STG.E desc[UR36][R4.64+0x60], R11 ;  /* 0x0000600b04004986 */ /* 0x0003e2000c101924 */
[----:B------:R-:W-:-:S03]  /*8410*/  ISETP.GT.AND P4, PT, R0, 0x20, P1 ;  /* 0x000000200000780c */ /* 0x000fc60000f84270 */
[----:B------:R-:W-:Y:S01]  /*8420*/  @P5 STG.E desc[UR36][R4.64+0x64], R37 ;  /* 0x0000642504005986 */ /* 0x000fe2000c101924 */
[----:B------:R-:W-:Y:S01]  /*8430*/  ISETP.GT.AND P5, PT, R0, 0x21, P1 ;  /* 0x000000210000780c */ /* 0x000fe20000fa4270 */
[----:B0-----:R-:W-:Y:S02]  /*8440*/  @P2 IMAD.MOV.U32 R6, RZ, RZ, R12 ;  /* 0x000000ffff062224 */ /* 0x001fe400078e000c */
[----:B------:R-:W-:Y:S02]  /*8450*/  @P2 IMAD.MOV.U32 R7, RZ, RZ, R13 ;  /* 0x000000ffff072224 */ /* 0x000fe400078e000d */
[----:B-1----:R-:W-:-:S03]  /*8460*/  FMUL R11, R42, R155 ;  /* 0x0000009b2a0b7220 */ /* 0x002fc60000400000 */
[----:B------:R0:W-:Y:S01]  /*8470*/  @P2 STG.E desc[UR36][R6.64+0x60], R3 ;  /* 0x0000600306002986 */ /* 0x0001e2000c101924 */
[----:B------:R-:W-:Y:S02]  /*8480*/  ISETP.GT.AND P2, PT, R0, 0x20, P0 ;  /* 0x000000200000780c */ /* 0x000fe40000744270 */
[----:B0-----:R-:W-:Y:S01]  /*8490*/  @P3 MOV R6, R12 ;  /* 0x0000000c00063202 */ /* 0x001fe20000000f00 */
[----:B------:R-:W-:Y:S02]  /*84a0*/  @P3 IMAD.MOV.U32 R7, RZ, RZ, R13 ;  /* 0x000000ffff073224 */ /* 0x000fe400078e000d */
[----:B------:R-:W-:-:S03]  /*84b0*/  FMUL R3, R44, R155 ;  /* 0x0000009b2c037220 */ /* 0x000fc60000400000 */
[----:B------:R0:W-:Y:S01]  /*84c0*/  @P3 STG.E desc[UR36][R6.64+0x64], R39 ;  /* 0x0000642706003986 */ /* 0x0001e2000c101924 */
[----:B------:R-:W-:-:S03]  /*84d0*/  ISETP.GT.AND P3, PT, R0, 0x21, P0 ;  /* 0x000000210000780c */ /* 0x000fc60000764270 */
[----:B------:R1:W-:Y:S01]  /*84e0*/  @P4 STG.E desc[UR36][R4.64+0x80], R9 ;  /* 0x0000800904004986 */ /* 0x0003e2000c101924 */
[----:B------:R-:W-:-:S03]  /*84f0*/  ISETP.GT.AND P4, PT, R0, 0x28, P1 ;  /* 0x000000280000780c */ /* 0x000fc60000f84270 */
[----:B------:R-:W-:Y:S01]  /*8500*/  @P5 STG.E desc[UR36][R4.64+0x84], R41 ;  /* 0x0000842904005986 */ /* 0x000fe2000c101924 */
[----:B------:R-:W-:Y:S01]  /*8510*/  ISETP.GT.AND P5, PT, R0, 0x29, P1 ;  /* 0x000000290000780c */ /* 0x000fe20000fa4270 */
[----:B0-----:R-:W-:Y:S01]  /*8520*/  @P2 IMAD.MOV.U32 R6, RZ, RZ, R12 ;  /* 0x000000ffff062224 */ /* 0x001fe200078e000c */
[----:B------:R-:W-:Y:S01]  /*8530*/  @P2 MOV R7, R13 ;  /* 0x0000000d00072202 */ /* 0x000fe20000000f00 */
[----:B-1----:R-:W-:-:S04]  /*8540*/  FMUL R9, R46, R155 ;  /* 0x0000009b2e097220 */ /* 0x002fc80000400000 */
[----:B------:R0:W-:Y:S01]  /*8550*/  @P2 STG.E desc[UR36][R6.64+0x80], R11 ;  /* 0x0000800b06002986 */ /* 0x0001e2000c101924 */
[----:B------:R-:W-:Y:S01]  /*8560*/  ISETP.GT.AND P2, PT, R0, 0x28, P0 ;  /* 0x000000280000780c */ /* 0x000fe20000744270 */
[----:B0-----:R-:W-:Y:S02]  /*8570*/  @P3 IMAD.MOV.U32 R6, RZ, RZ, R12 ;  /* 0x000000ffff063224 */ /* 0x001fe400078e000c */
[----:B------:R-:W-:Y:S01]  /*8580*/  FMUL R11, R48, R155 ;  /* 0x0000009b300b7220 */ /* 0x000fe20000400000 */
[----:B------:R-:W-:-:S05]  /*8590*/  @P3 IMAD.MOV.U32 R7, RZ, RZ, R13 ;  /* 0x000000ffff073224 */ /* 0x000fca00078e000d */
[----:B------:R0:W-:Y:S01]  /*85a0*/  @P3 STG.E desc[UR36][R6.64+0x84], R43 ;  /* 0x0000842b06003986 */ /* 0x0001e2000c101924 */
[----:B------:R-:W-:-:S03]  /*85b0*/  ISETP.GT.AND P3, PT, R0, 0x29, P0 ;  /* 0x000000290000780c */ /* 0x000fc60000764270 */
[----:B------:R1:W-:Y:S01]  /*85c0*/  @P4 STG.E desc[UR36][R4.64+0xa0], R3 ;  /* 0x0000a00304004986 */ /* 0x0003e2000c101924 */
[----:B------:R-:W-:-:S03]  /*85d0*/  ISETP.GT.AND P4, PT, R0, 0x30, P1 ;  /* 0x000000300000780c */ /* 0x000fc60000f84270 */
[----:B------:R-:W-:Y:S01]  /*85e0*/  @P5 STG.E desc[UR36][R4.64+0xa4], R45 ;  /* 0x0000a42d04005986 */ /* 0x000fe2000c101924 */
[----:B------:R-:W-:Y:S02]  /*85f0*/  ISETP.GT.AND P5, PT, R0, 0x31, P1 ;  /* 0x000000310000780c */ /* 0x000fe40000fa4270 */
[----:B0-----:R-:W-:Y:S01]  /*8600*/  @P2 MOV R6, R12 ;  /* 0x0000000c00062202 */ /* 0x001fe20000000f00 */
[----:B------:R-:W-:Y:S02]  /*8610*/  @P2 IMAD.MOV.U32 R7, RZ, RZ, R13 ;  /* 0x000000ffff072224 */ /* 0x000fe400078e000d */
[----:B-1----:R-:W-:-:S03]  /*8620*/  FMUL R3, R50, R155 ;  /* 0x0000009b32037220 */ /* 0x002fc60000400000 */
[----:B------:R0:W-:Y:S01]  /*8630*/  @P2 STG.E desc[UR36][R6.64+0xa0], R9 ;  /* 0x0000a00906002986 */ /* 0x0001e2000c101924 */
[----:B------:R-:W-:Y:S01]  /*8640*/  ISETP.GT.AND P2, PT, R0, 0x30, P0 ;  /* 0x000000300000780c */ /* 0x000fe20000744270 */
        /* <DEDUP_REMOVED lines=118> */
[C---:B------:R-:W-:Y:S02]  /*8db0*/  ISETP.GT.AND P4, PT, R0.reuse, 0x71, P0 ;  /* 0x000000710000780c */ /* 0x040fe40000784270 */
[C---:B------:R-:W-:Y:S01]  /*8dc0*/  ISETP.GT.AND P0, PT, R0.reuse, 0x79, P0 ;  /* 0x000000790000780c */ /* 0x040fe20000704270 */
[----:B------:R-:W-:Y:S01]  /*8dd0*/  @P2 STG.E desc[UR36][R4.64+0x1c4], R81 ;  /* 0x0001c45104002986 */ /* 0x000fe2000c101924 */
[C---:B------:R-:W-:Y:S02]  /*8de0*/  ISETP.GT.AND P2, PT, R0.reuse, 0x78, P1 ;  /* 0x000000780000780c */ /* 0x040fe40000f44270 */
[----:B------:R-:W-:-:S03]  /*8df0*/  ISETP.GT.AND P1, PT, R0, 0x79, P1 ;  /* 0x000000790000780c */ /* 0x000fc60000f24270 */
[----:B0-----:R-:W-:Y:S01]  /*8e00*/  @P3 MOV R6, R12 ;  /* 0x0000000c00063202 */ /* 0x001fe20000000f00 */
[----:B------:R-:W-:Y:S02]  /*8e10*/  @P3 IMAD.MOV.U32 R7, RZ, RZ, R13 ;  /* 0x000000ffff073224 */ /* 0x000fe400078e000d */
[----:B-1----:R-:W-:-:S03]  /*8e20*/  FMUL R11, R86, R155 ;  /* 0x0000009b560b7220 */ /* 0x002fc60000400000 */
[----:B------:R0:W-:Y:S02]  /*8e30*/  @P3 STG.E desc[UR36][R6.64+0x1c0], R3 ;  /* 0x0001c00306003986 */ /* 0x0001e4000c101924 */
[----:B0-----:R-:W-:Y:S01]  /*8e40*/  @P4 IMAD.MOV.U32 R6, RZ, RZ, R12 ;  /* 0x000000ffff064224 */ /* 0x001fe200078e000c */
[----:B------:R-:W-:-:S05]  /*8e50*/  @P4 MOV R7, R13 ;  /* 0x0000000d00074202 */ /* 0x000fca0000000f00 */
[----:B------:R-:W-:Y:S04]  /*8e60*/  @P4 STG.E desc[UR36][R6.64+0x1c4], R83 ;  /* 0x0001c45306004986 */ /* 0x000fe8000c101924 */
[----:B------:R-:W-:Y:S04]  /*8e70*/  @P2 STG.E desc[UR36][R4.64+0x1e0], R9 ;  /* 0x0001e00904002986 */ /* 0x000fe8000c101924 */
[----:B------:R0:W-:Y:S02]  /*8e80*/  @P1 STG.E desc[UR36][R4.64+0x1e4], R85 ;  /* 0x0001e45504001986 */ /* 0x0001e4000c101924 */
[----:B0-----:R-:W-:-:S02]  /*8e90*/  @P5 IMAD.MOV.U32 R4, RZ, RZ, R12 ;  /* 0x000000ffff045224 */ /* 0x001fc400078e000c */
[----:B------:R-:W-:-:S05]  /*8ea0*/  @P5 IMAD.MOV.U32 R5, RZ, RZ, R13 ;  /* 0x000000ffff055224 */ /* 0x000fca00078e000d */
[----:B------:R0:W-:Y:S04]  /*8eb0*/  @P5 STG.E desc[UR36][R4.64+0x1e0], R11 ;  /* 0x0001e00b04005986 */ /* 0x0001e8000c101924 */
[----:B------:R0:W-:Y:S02]  /*8ec0*/  @P0 STG.E desc[UR36][R12.64+0x1e4], R87 ;  /* 0x0001e4570c000986 */ /* 0x0001e4000c101924 */
.L_x_284:
[----:B------:R-:W-:Y:S05]  /*8ed0*/  BSYNC B0 ;  /* 0x0000000000007941 */ /* 0x000fea0003800000 */
.L_x_32:
[----:B------:R-:W-:Y:S01]  /*8ee0*/  ULDC UR4, c[0x0][0xc] ;  /* 0x0000030000047ab9 */ /* 0x000fe20000000800 */
[----:B------:R-:W-:Y:S01]  /*8ef0*/  ULDC UR5, c[0x0][0x10] ;  /* 0x0000040000057ab9 */ /* 0x000fe20000000800 */
[----:B0-----:R-:W0:Y:S01]  /*8f00*/  LDC R3, c[0x0][0x14] ;  /* 0x00000500ff037b82 */ /* 0x001e220000000800 */
[----:B------:R-:W-:Y:S01]  /*8f10*/  UIMAD.WIDE.U32 UR4, UR4, UR5, URZ ;  /* 0x00000005040472a5 */ /* 0x000fe2000f8e003f */
[----:B------:R-:W-:Y:S01]  /*8f20*/  PRMT R0, RZ, 0x7610, R0 ;  /* 0x00007610ff007816 */ /* 0x000fe20000000000 */
[----:B------:R-:W-:Y:S02]  /*8f30*/  IMAD.MOV.U32 R154, RZ, RZ, -0x1 ;  /* 0xffffffffff9a7424 */ /* 0x000fe400078e00ff */
[----:B------:R-:W-:Y:S02]  /*8f40*/  IMAD.MOV.U32 R23, RZ, RZ, -0x1 ;  /* 0xffffffffff177424 */ /* 0x000fe400078e00ff */
[----:B0-----:R-:W-:-:S04]  /*8f50*/  IMAD.WIDE.U32 R16, R3, UR4, R16 ;  /* 0x0000000403107c25 */ /* 0x001fc8000f8e0010 */
[----:B------:R-:W-:Y:S01]  /*8f60*/  IMAD R3, R3, UR5, RZ ;  /* 0x0000000503037c24 */ /* 0x000fe2000f8e02ff */
[----:B------:R-:W-:Y:S02]  /*8f70*/  ULDC.64 UR4, c[0x0][0x650] ;  /* 0x0001940000047ab9 */ /* 0x000fe40000000a00 */
[----:B------:R-:W-:Y:S02]  /*8f80*/  ISETP.GE.U32.AND P0, PT, R16, UR4, PT ;  /* 0x0000000410007c0c */ /* 0x000fe4000bf06070 */
[----:B------:R-:W-:-:S04]  /*8f90*/  IADD3 R17, R17, R3, RZ ;  /* 0x0000000311117210 */ /* 0x000fc80007ffe0ff */
[----:B------:R-:W-:-:S13]  /*8fa0*/  ISETP.GE.U32.AND.EX P0, PT, R17, UR5, PT, P0 ;  /* 0x0000000511007c0c */ /* 0x000fda000bf06100 */
[----:B------:R-:W-:Y:S05]  /*8fb0*/  @P0 BRA `(.L_x_285) ;  /* 0x0000000400640947 */ /* 0x000fea0003800000 */
[----:B------:R-:W0:Y:S01]  /*8fc0*/  S2R R12, SR_CTAID.X ;  /* 0x00000000000c7919 */ /* 0x000e220000002500 */
[----:B--2---:R-:W2:Y:S01]  /*8fd0*/  LDC.64 R10, c[0x0][0x628] ;  /* 0x00018a00ff0a7b82 */ /* 0x004ea20000000a00 */
[----:B------:R-:W-:Y:S01]  /*8fe0*/  ULDC UR4, c[0x0][0x150] ;  /* 0x0000540000047ab9 */ /* 0x000fe20000000800 */
[----:B------:R-:W-:Y:S01]  /*8ff0*/  MOV R8, R16 ;  /* 0x0000001000087202 */ /* 0x000fe20000000f00 */
[----:B------:R-:W0:Y:S01]  /*9000*/  S2R R24, SR_CTAID.Y ;  /* 0x0000000000187919 */ /* 0x000e220000002600 */
[----:B------:R-:W-:-:S04]  /*9010*/  IMAD.MOV.U32 R9, RZ, RZ, R17 ;  /* 0x000000ffff097224 */ /* 0x000fc800078e0011 */
[----:B------:R-:W1:Y:S08]  /*9020*/  LDC R21, c[0x0][0x144] ;  /* 0x00005100ff157b82 */ /* 0x000e700000000800 */
[----:B------:R-:W1:Y:S08]  /*9030*/  LDC R0, c[0x0][0x630] ;  /* 0x00018c00ff007b82 */ /* 0x000e700000000800 */
[----:B------:R-:W1:Y:S01]  /*9040*/  LDC.64 R14, c[0x0][0x620] ;  /* 0x00018800ff0e7b82 */ /* 0x000e620000000a00 */
[----:B--2---:R-:W-:-:S04]  /*9050*/  ISETP.NE.U32.AND P0, PT, R10, RZ, PT ;  /* 0x000000ff0a00720c */ /* 0x004fc80003f05070 */
[----:B------:R-:W-:Y:S02]  /*9060*/  ISETP.NE.AND.EX P0, PT, R11, RZ, PT, P0 ;  /* 0x000000ff0b00720c */ /* 0x000fe40003f05300 */
[----:B0-----:R-:W-:-:S05]  /*9070*/  I2FP.F32.U32 R3, R12 ;  /* 0x0000000c00037245 */ /* 0x001fca0000201000 */
[----:B------:R-:W-:-:S04]  /*9080*/  FMUL R3, R3, UR4 ;  /* 0x0000000403037c20 */ /* 0x000fc80008400000 */
[----:B------:R0:W2:Y:S02]  /*9090*/  F2I.U32.TRUNC.NTZ R20, R3 ;  /* 0x0000000300147305 */ /* 0x0000a4000020f000 */
[----:B------:R-:W-:Y:S05]  /*90a0*/  @!P0 BRA `(.L_x_286) ;  /* 0x0000000000288947 */ /* 0x000fea0003800000 */
[----:B0-----:R-:W0:Y:S02]  /*90b0*/  LDC R3, c[0x0][0x634] ;  /* 0x00018d00ff037b82 */ /* 0x001e240000000800 */
[----:B0-----:R-:W-:-:S05]  /*90c0*/  IADD3 R3, P0, R16, R3, RZ ;  /* 0x0000000310037210 */ /* 0x001fca0007f1e0ff */
[----:B------:R-:W-:-:S04]  /*90d0*/  IMAD.X R13, RZ, RZ, R17, P0 ;  /* 0x000000ffff0d7224 */ /* 0x000fc800000e0611 */
[----:B------:R-:W-:-:S04]  /*90e0*/  IMAD.WIDE.U32 R4, R13, R10, RZ ;  /* 0x0000000a0d047225 */ /* 0x000fc800078e00ff */
[----:B---3--:R-:W-:-:S04]  /*90f0*/  IMAD.WIDE.U32 R6, P0, R3, R11, R4 ;  /* 0x0000000b03067225 */ /* 0x008fc80007800004 */
[----:B------:R-:W-:Y:S01]  /*9100*/  IMAD.WIDE.U32 R4, R3, R10, RZ ;  /* 0x0000000a03047225 */ /* 0x000fe200078e00ff */
[----:B------:R-:W-:-:S03]  /*9110*/  IADD3.X R9, RZ, RZ, RZ, P0, !PT ;  /* 0x000000ffff097210 */ /* 0x000fc600007fe4ff */
[----:B------:R-:W-:Y:S01]  /*9120*/  IMAD.MOV.U32 R8, RZ, RZ, R7 ;  /* 0x000000ffff087224 */ /* 0x000fe200078e0007 */
[----:B------:R-:W-:-:S05]  /*9130*/  IADD3 RZ, P0, R5, R6, RZ ;  /* 0x0000000605ff7210 */ /* 0x000fca0007f1e0ff */
[----:B------:R-:W-:-:S08]  /*9140*/  IMAD.WIDE.U32.X R8, R13, R11, R8, P0 ;  /* 0x0000000b0d087225 */ /* 0x000fd000000e0408 */
.L_x_286:
[----:B------:R-:W4:Y:S01]  /*9150*/  LDC.64 R30, c[0x0][0x640] ;  /* 0x00019000ff1e7b82 */ /* 0x000f220000000a00 */
[-CC-:B-1----:R-:W-:Y:S01]  /*9160*/  SHF.R.U64 R23, R8, R0.reuse, R9.reuse ;  /* 0x0000000008177219 */ /* 0x182fe20000001209 */
[----:B------:R-:W-:Y:S01]  /*9170*/  ULDC UR4, c[0x0][0x154] ;  /* 0x0000550000047ab9 */ /* 0x000fe20000000800 */
[----:B------:R-:W-:Y:S02]  /*9180*/  SHF.R.U32.HI R0, RZ, R0, R9 ;  /* 0x00000000ff007219 */ /* 0x000fe40000011609 */
[----:B0-----:R-:W-:Y:S02]  /*9190*/  IADD3 R3, P0, RZ, -R23, RZ ;  /* 0x80000017ff037210 */ /* 0x001fe40007f1e0ff */
[----:B--2---:R-:W-:Y:S01]  /*91a0*/  IADD3 R20, -R20, RZ, RZ ;  /* 0x000000ff14147210 */ /* 0x004fe20007ffe1ff */
[----:B---3--:R-:W0:Y:S01]  /*91b0*/  LDC R6, c[0x0][0x618] ;  /* 0x00018600ff067b82 */ /* 0x008e220000000800 */
[----:B------:R-:W-:Y:S01]  /*91c0*/  MOV R7, 0x1 ;  /* 0x0000000100077802 */ /* 0x000fe20000000f00 */
[----:B------:R-:W-:-:S02]  /*91d0*/  IMAD.X R5, RZ, RZ, ~R0, P0 ;  /* 0x000000ffff057224 */ /* 0x000fc400000e0e00 */
[----:B------:R-:W-:Y:S02]  /*91e0*/  IMAD R26, R21, R20, R12 ;  /* 0x00000014151a7224 */ /* 0x000fe400078e020c */
[-C--:B------:R-:W-:Y:S02]  /*91f0*/  IMAD R0, R5, R14.reuse, RZ ;  /* 0x0000000e05007224 */ /* 0x080fe400078e02ff */
[----:B------:R-:W1:Y:S01]  /*9200*/  LDC R8, c[0x0][0x608] ;  /* 0x00018200ff087b82 */ /* 0x000e620000000800 */
[----:B------:R-:W-:-:S04]  /*9210*/  IMAD.WIDE.U32 R4, R3, R14, R16 ;  /* 0x0000000e03047225 */ /* 0x000fc800078e0010 */
[----:B------:R-:W-:Y:S01]  /*9220*/  IMAD R3, R3, R15, R0 ;  /* 0x0000000f03037224 */ /* 0x000fe200078e0200 */
[----:B------:R-:W-:Y:S02]  /*9230*/  I2FP.F32.U32 R0, R24 ;  /* 0x0000001800007245 */ /* 0x000fe40000201000 */
[----:B------:R-:W2:Y:S01]  /*9240*/  LDC R28, c[0x0][0x658] ;  /* 0x00019600ff1c7b82 */ /* 0x000ea20000000800 */
[----:B------:R-:W-:Y:S01]  /*9250*/  IMAD.IADD R3, R5, 0x1, R3 ;  /* 0x0000000105037824 */ /* 0x000fe200078e0203 */
[----:B----4-:R-:W-:Y:S01]  /*9260*/  ISETP.NE.U32.AND P0, PT, R30, RZ, PT ;  /* 0x000000ff1e00720c */ /* 0x010fe20003f05070 */
[----:B------:R-:W-:Y:S01]  /*9270*/  FMUL R0, R0, UR4 ;  /* 0x0000000400007c20 */ /* 0x000fe20008400000 */
[----:B------:R-:W-:Y:S02]  /*9280*/  IMAD.MOV.U32 R5, RZ, RZ, -0x1 ;  /* 0xffffffffff057424 */ /* 0x000fe400078e00ff */
[----:B------:R-:W-:Y:S01]  /*9290*/  ISETP.NE.AND.EX P0, PT, R31, RZ, PT, P0 ;  /* 0x000000ff1f00720c */ /* 0x000fe20003f05300 */
[----:B------:R3:W4:Y:S01]  /*92a0*/  F2I.U32.TRUNC.NTZ R13, R0 ;  /* 0x00000000000d7305 */ /* 0x000722000020f000 */
[----:B------:R-:W3:Y:S01]  /*92b0*/  LDC R15, c[0x0][0x148] ;  /* 0x00005200ff0f7b82 */ /* 0x000ee20000000800 */
[----:B0-----:R-:W-:-:S02]  /*92c0*/  SHF.R.U64 R12, R4, R6, R3 ;  /* 0x00000006040c7219 */ /* 0x001fc40000001203 */
[----:B------:R-:W-:-:S05]  /*92d0*/  SHF.R.U32.HI R3, RZ, R6, R3 ;  /* 0x00000006ff037219 */ /* 0x000fca0000011603 */
[----:B------:R-:W0:Y:S01]  /*92e0*/  LDC R20, c[0x0][0x600] ;  /* 0x00018000ff147b82 */ /* 0x000e220000000800 */
[-CC-:B-1----:R-:W-:Y:S02]  /*92f0*/  SHF.R.U64 R10, R12, R8.reuse, R3.reuse ;  /* 0x000000080c0a7219 */ /* 0x182fe40000001203 */
[----:B------:R-:W-:-:S05]  /*9300*/  SHF.R.U32.HI R3, RZ, R8, R3 ;  /* 0x00000008ff037219 */ /* 0x000fca0000011603 */
[----:B------:R-:W1:Y:S01]  /*9310*/  LDC R21, c[0x0][0x648] ;  /* 0x00019200ff157b82 */ /* 0x000e620000000800 */
[-C--:B--2---:R-:W-:Y:S02]  /*9320*/  SHF.L.U32 R4, R5, R28.reuse, RZ ;  /* 0x0000001c05047219 */ /* 0x084fe400000006ff */
[-CC-:B------:R-:W-:Y:S02]  /*9330*/  SHF.R.U64 R14, R10, R28.reuse, R3.reuse ;  /* 0x0000001c0a0e7219 */ /* 0x180fe40000001203 */
[----:B------:R-:W-:Y:S02]  /*9340*/  SHF.R.U32.HI R5, RZ, R28, R3 ;  /* 0x0000001cff057219 */ /* 0x000fe40000011603 */
[----:B------:R-:W-:Y:S01]  /*9350*/  LOP3.LUT R153, RZ, R4, RZ, 0x33, !PT ;  /* 0x00000004ff997212 */ /* 0x000fe200078e33ff */
[----:B------:R-:W2:Y:S01]  /*9360*/  LDC R25, c[0x0][0x638] ;  /* 0x00018e00ff197b82 */ /* 0x000ea20000000800 */
[----:B------:R-:W-:Y:S01]  /*9370*/  SHF.L.U32 R28, R7, R28, RZ ;  /* 0x0000001c071c7219 */ /* 0x000fe200000006ff */
[----:B------:R-:W-:-:S06]  /*9380*/  IMAD.MOV.U32 R4, RZ, RZ, R14 ;  /* 0x000000ffff047224 */ /* 0x000fcc00078e000e */
[----:B------:R-:W0:Y:S01]  /*9390*/  LDC R27, c[0x0][0x610] ;  /* 0x00018400ff1b7b82 */ /* 0x000e220000000800 */
[----:B----4-:R-:W-:Y:S05]  /*93a0*/  @!P0 BRA `(.L_x_287) ;  /* 0x0000000000288947 */ /* 0x010fea0003800000 */
        /* <DEDUP_REMOVED lines=10> */
.L_x_287:
[----:B------:R-:W-:Y:S01]  /*9450*/  ISETP.NE.AND P0, PT, R2, 0x1, PT ;  /* 0x000000010200780c */ /* 0x000fe20003f05270 */
[----:B------:R-:W-:Y:S01]  /*9460*/  IMAD.MOV R13, RZ, RZ, -R13 ;  /* 0x000000ffff0d7224 */ /* 0x000fe200078e0a0d */
[----:B-1-3--:R-:W-:Y:S02]  /*9470*/  SHF.R.U64 R0, R4, R21, R5 ;  /* 0x0000001504007219 */ /* 0x00afe40000001205 */
[----:B------:R-:W-:Y:S02]  /*9480*/  LOP3.LUT R153, R10, R153, RZ, 0xc0, !PT ;  /* 0x000000990a997212 */ /* 0x000fe400078ec0ff */
[----:B0-----:R-:W-:Y:S01]  /*9490*/  IADD3 R5, R20, -0x1, RZ ;  /* 0xffffffff14057810 */ /* 0x001fe20007ffe0ff */
[----:B------:R-:W-:Y:S02]  /*94a0*/  IMAD.MOV R3, RZ, RZ, -R0 ;  /* 0x000000ffff037224 */ /* 0x000fe400078e0a00 */
[----:B------:R-:W-:Y:S01]  /*94b0*/  IMAD R153, R28, R0, R153 ;  /* 0x000000001c997224 */ /* 0x000fe200078e0299 */
[----:B------:R-:W-:Y:S01]  /*94c0*/  LOP3.LUT R5, R12, R5, RZ, 0xc0, !PT ;  /* 0x000000050c057212 */ /* 0x000fe200078ec0ff */
[----:B--2---:R-:W-:-:S02]  /*94d0*/  IMAD R0, R3, R25, R14 ;  /* 0x0000001903007224 */ /* 0x004fc400078e020e */
[----:B------:R-:W-:Y:S02]  /*94e0*/  @P0 IMAD R26, R15, R13, R24 ;  /* 0x0000000d0f1a0224 */ /* 0x000fe400078e0218 */
[----:B------:R-:W-:Y:S02]  /*94f0*/  IMAD R4, R0, R20, R5 ;  /* 0x0000001400047224 */ /* 0x000fe400078e0205 */
[----:B------:R-:W-:Y:S02]  /*9500*/  IMAD R153, R153, R27, R26 ;  /* 0x0000001b99997224 */ /* 0x000fe400078e021a */
[----:B------:R-:W-:-:S03]  /*9510*/  IMAD.MOV.U32 R3, RZ, RZ, 0x1 ;  /* 0x00000001ff037424 */ /* 0x000fc600078e00ff */
[----:B------:R-:W-:Y:S02]  /*9520*/  SEL R154, R4, R153, !P0 ;  /* 0x00000099049a7207 */ /* 0x000fe40004000000 */
[----:B------:R-:W-:Y:S02]  /*9530*/  PRMT R0, R3, 0x7610, R0 ;  /* 0x0000761003007816 */ /* 0x000fe40000000000 */
[----:B------:R-:W-:-:S07]  /*9540*/  SEL R153, R153, R4, !P0 ;  /* 0x0000000499997207 */ /* 0x000fce0004000000 */
.L_x_285:
[----:B------:R-:W-:-:S13]  /*9550*/  LOP3.LUT P0, RZ, R0, 0xff, RZ, 0xc0, !PT ;  /* 0x000000ff00ff7812 */ /* 0x000fda000780c0ff */
[----:B------:R-:W-:Y:S05]  /*9560*/  @P0 BRA `(.L_x_288) ;  /* 0xffffff7c001c0947 */ /* 0x000fea000383ffff */
[----:B------:R-:W-:Y:S05]  /*9570*/  EXIT ;  /* 0x000000000000794d */ /* 0x000fea0003800000 */
.L_x_7:
        /* <DEDUP_REMOVED lines=9> */
[----:B------:R-:W-:Y:S01]  /*9610*/  MOV R12, R16 ;  /* 0x00000010000c7202 */ /* 0x000fe20000000f00 */
[----:B------:R-:W-:-:S06]  /*9620*/  IMAD.MOV.U32 R13, RZ, RZ, R17 ;  /* 0x000000ffff0d7224 */ /* 0x000fcc00078e0011 */
[----:B------:R-:W1:Y:S08]  /*9630*/  LDC R6, c[0x0][0x630] ;  /* 0x00018c00ff067b82 */ /* 0x000e700000000800 */
[----:B------:R-:W2:Y:S01]  /*9640*/  LDC.64 R22, c[0x0][0x620] ;  /* 0x00018800ff167b82 */ /* 0x000ea20000000a00 */
[----:B0-----:R-:W-:-:S04]  /*9650*/  ISETP.NE.U32.AND P0, PT, R14, RZ, PT ;  /* 0x000000ff0e00720c */ /* 0x001fc80003f05070 */
[----:B------:R-:W-:-:S13]  /*9660*/  ISETP.NE.AND.EX P0, PT, R15, RZ, PT, P0 ;  /* 0x000000ff0f00720c */ /* 0x000fda0003f05300 */
[----:B-12---:R-:W-:Y:S05]  /*9670*/  @!P0 BRA `(.L_x_290) ;  /* 0x0000000000288947 */ /* 0x006fea0003800000 */
[----:B------:R-:W0:Y:S02]  /*9680*/  LDC R9, c[0x0][0x634] ;  /* 0x00018d00ff097b82 */ /* 0x000e240000000800 */
[----:B0-----:R-:W-:-:S05]  /*9690*/  IADD3 R13, P0, R16, R9, RZ ;  /* 0x00000009100d7210 */ /* 0x001fca0007f1e0ff */
        /* <DEDUP_REMOVED lines=8> */
.L_x_290:
[----:B------:R-:W0:Y:S01]  /*9720*/  LDC.64 R28, c[0x0][0x640] ;  /* 0x00019000ff1c7b82 */ /* 0x000e220000000a00 */
[-CC-:B------:R-:W-:Y:S01]  /*9730*/  SHF.R.U64 R21, R12, R6.reuse, R13.reuse ;  /* 0x000000060c157219 */ /* 0x180fe2000000120d */
[----:B------:R-:W-:Y:S01]  /*9740*/  IMAD.MOV.U32 R30, RZ, RZ, 0x1 ;  /* 0x00000001ff1e7424 */ /* 0x000fe200078e00ff */
[----:B------:R-:W-:Y:S02]  /*9750*/  SHF.R.U32.HI R6, RZ, R6, R13 ;  /* 0x00000006ff067219 */ /* 0x000fe4000001160d */
[----:B------:R-:W-:-:S03]  /*9760*/  IADD3 R11, P0, RZ, -R21, RZ ;  /* 0x80000015ff0b7210 */ /* 0x000fc60007f1e0ff */
[----:B------:R-:W1:Y:S02]  /*9770*/  LDC R10, c[0x0][0x618] ;  /* 0x00018600ff0a7b82 */ /* 0x000e640000000800 */
[----:B------:R-:W-:-:S04]  /*9780*/  IMAD.X R9, RZ, RZ, ~R6, P0 ;  /* 0x000000ffff097224 */ /* 0x000fc800000e0e06 */
[-C--:B------:R-:W-:Y:S02]  /*9790*/  IMAD R6, R9, R22.reuse, RZ ;  /* 0x0000001609067224 */ /* 0x080fe400078e02ff */
[----:B------:R-:W2:Y:S01]  /*97a0*/  LDC R12, c[0x0][0x608] ;  /* 0x00018200ff0c7b82 */ /* 0x000ea20000000800 */
[----:B------:R-:W-:-:S04]  /*97b0*/  IMAD.WIDE.U32 R8, R11, R22, R16 ;  /* 0x000000160b087225 */ /* 0x000fc800078e0010 */
[----:B------:R-:W-:-:S03]  /*97c0*/  IMAD R11, R11, R23, R6 ;  /* 0x000000170b0b7224 */ /* 0x000fc600078e0206 */
[----:B------:R-:W3:Y:S01]  /*97d0*/  LDC R27, c[0x0][0x658] ;  /* 0x00019600ff1b7b82 */ /* 0x000ee20000000800 */
[----:B0-----:R-:W-:Y:S02]  /*97e0*/  ISETP.NE.U32.AND P0, PT, R28, RZ, PT ;  /* 0x000000ff1c00720c */ /* 0x001fe40003f05070 */
[----:B------:R-:W-:Y:S02]  /*97f0*/  IADD3 R9, R9, R11, RZ ;  /* 0x0000000b09097210 */ /* 0x000fe40007ffe0ff */
[----:B------:R-:W-:-:S03]  /*9800*/  ISETP.NE.AND.EX P0, PT, R29, RZ, PT, P0 ;  /* 0x000000ff1d00720c */ /* 0x000fc60003f05300 */
[----:B------:R-:W0:Y:S01]  /*9810*/  LDC R22, c[0x0][0x600] ;  /* 0x00018000ff167b82 */ /* 0x000e220000000800 */
[-CC-:B-1----:R-:W-:Y:S01]  /*9820*/  SHF.R.U64 R14, R8, R10.reuse, R9.reuse ;  /* 0x0000000a080e7219 */ /* 0x182fe20000001209 */
[----:B------:R-:W-:Y:S01]  /*9830*/  IMAD.MOV.U32 R8, RZ, RZ, -0x1 ;  /* 0xffffffffff087424 */ /* 0x000fe200078e00ff */
[----:B------:R-:W-:-:S05]  /*9840*/  SHF.R.U32.HI R9, RZ, R10, R9 ;  /* 0x0000000aff097219 */ /* 0x000fca0000011609 */
[----:B------:R-:W1:Y:S01]  /*9850*/  LDC R24, c[0x0][0x648] ;  /* 0x00019200ff187b82 */ /* 0x000e620000000800 */
[-CC-:B--2---:R-:W-:Y:S02]  /*9860*/  SHF.R.U64 R23, R14, R12.reuse, R9.reuse ;  /* 0x0000000c0e177219 */ /* 0x184fe40000001209 */
[----:B------:R-:W-:-:S05]  /*9870*/  SHF.R.U32.HI R6, RZ, R12, R9 ;  /* 0x0000000cff067219 */ /* 0x000fca0000011609 */
[----:B------:R-:W2:Y:S01]  /*9880*/  LDC R26, c[0x0][0x638] ;  /* 0x00018e00ff1a7b82 */ /* 0x000ea20000000800 */
[-C--:B---3--:R-:W-:Y:S02]  /*9890*/  SHF.L.U32 R8, R8, R27.reuse, RZ ;  /* 0x0000001b08087219 */ /* 0x088fe400000006ff */
[-CC-:B------:R-:W-:Y:S02]  /*98a0*/  SHF.R.U64 R25, R23, R27.reuse, R6.reuse ;  /* 0x0000001b17197219 */ /* 0x180fe40000001206 */
[----:B------:R-:W-:Y:S02]  /*98b0*/  LOP3.LUT R32, RZ, R8, RZ, 0x33, !PT ;  /* 0x00000008ff207212 */ /* 0x000fe400078e33ff */
[----:B------:R-:W-:Y:S01]  /*98c0*/  SHF.R.U32.HI R9, RZ, R27, R6 ;  /* 0x0000001bff097219 */ /* 0x000fe20000011606 */
[----:B------:R-:W3:Y:S01]  /*98d0*/  LDC R31, c[0x0][0x610] ;  /* 0x00018400ff1f7b82 */ /* 0x000ee20000000800 */
[----:B------:R-:W-:Y:S01]  /*98e0*/  MOV R8, R25 ;  /* 0x0000001900087202 */ /* 0x000fe20000000f00 */
[----:B------:R-:W-:Y:S06]  /*98f0*/  @!P0 BRA `(.L_x_291) ;  /* 0x0000000000288947 */ /* 0x000fec0003800000 */
[----:B------:R-:W4:Y:S02]  /*9900*/  LDC R6, c[0x0][0x64c] ;  /* 0x00019300ff067b82 */ /* 0x000f240000000800 */
[----:B----4-:R-:W-:-:S05]  /*9910*/  IADD3 R13, P0, R25, R6, RZ ;  /* 0x00000006190d7210 */ /* 0x010fca0007f1e0ff */
[----:B------:R-:W-:-:S04]  /*9920*/  IMAD.X R15, RZ, RZ, R9, P0 ;  /* 0x000000ffff0f7224 */ /* 0x000fc800000e0609 */
[----:B------:R-:W-:-:S04]  /*9930*/  IMAD.WIDE.U32 R8, R15, R28, RZ ;  /* 0x0000001c0f087225 */ /* 0x000fc800078e00ff */
[----:B------:R-:W-:-:S04]  /*9940*/  IMAD.WIDE.U32 R10, P0, R13, R29, R8 ;  /* 0x0000001d0d0a7225 */ /* 0x000fc80007800008 */
[----:B------:R-:W-:Y:S01]  /*9950*/  IMAD.WIDE.U32 R8, R13, R28, RZ ;  /* 0x0000001c0d087225 */ /* 0x000fe200078e00ff */
[----:B------:R-:W-:-:S03]  /*9960*/  MOV R12, R11 ;  /* 0x0000000b000c7202 */ /* 0x000fc60000000f00 */
[----:B------:R-:W-:Y:S01]  /*9970*/  IMAD.X R13, RZ, RZ, RZ, P0 ;  /* 0x000000ffff0d7224 */ /* 0x000fe200000e06ff */
[----:B------:R-:W-:-:S05]  /*9980*/  IADD3 RZ, P0, R9, R10, RZ ;  /* 0x0000000a09ff7210 */ /* 0x000fca0007f1e0ff */
[----:B------:R-:W-:-:S08]  /*9990*/  IMAD.WIDE.U32.X R8, R15, R29, R12, P0 ;  /* 0x0000001d0f087225 */ /* 0x000fd000000e040c */
.L_x_291:
[----:B------:R-:W-:Y:S01]  /*99a0*/  ISETP.NE.AND P0, PT, R2, 0x1, PT ;  /* 0x000000010200780c */ /* 0x000fe20003f05270 */
[----:B------:R-:W-:Y:S01]  /*99b0*/  IMAD.MOV.U32 R13, RZ, RZ, R21 ;  /* 0x000000ffff0d7224 */ /* 0x000fe200078e0015 */
[----:B-1----:R-:W-:Y:S01]  /*99c0*/  SHF.R.U64 R6, R8, R24, R9 ;  /* 0x0000001808067219 */ /* 0x002fe20000001209 */
[----:B0-----:R-:W-:Y:S01]  /*99d0*/  VIADD R9, R22, 0xffffffff ;  /* 0xffffffff16097836 */ /* 0x001fe20000000000 */
[----:B------:R-:W-:Y:S02]  /*99e0*/  SHF.L.U32 R30, R30, R27, RZ ;  /* 0x0000001b1e1e7219 */ /* 0x000fe400000006ff */
[----:B------:R-:W-:Y:S01]  /*99f0*/  LOP3.LUT R5, R23, R32, RZ, 0xc0, !PT ;  /* 0x0000002017057212 */ /* 0x000fe200078ec0ff */
[----:B------:R-:W-:-:S04]  /*9a00*/  IMAD.MOV R8, RZ, RZ, -R6 ;  /* 0x000000ffff087224 */ /* 0x000fc800078e0a06 */
[----:B------:R-:W-:Y:S01]  /*9a10*/  IMAD R6, R30, R6, R5 ;  /* 0x000000061e067224 */ /* 0x000fe200078e0205 */
[----:B------:R-:W-:Y:S01]  /*9a20*/  LOP3.LUT R5, R14, R9, RZ, 0xc0, !PT ;  /* 0x000000090e057212 */ /* 0x000fe200078ec0ff */
[----:B------:R-:W-:Y:S02]  /*9a30*/  @P0 IMAD R3, R7, R20, R4 ;  /* 0x0000001407030224 */ /* 0x000fe400078e0204 */
[----:B--2---:R-:W-:Y:S01]  /*9a40*/  IMAD R4, R8, R26, R25 ;  /* 0x0000001a08047224 */ /* 0x004fe200078e0219 */
[----:B------:R-:W-:Y:S01]  /*9a50*/  MOV R8, 0x1 ;  /* 0x0000000100087802 */ /* 0x000fe20000000f00 */
[----:B---3--:R-:W-:Y:S02]  /*9a60*/  IMAD R3, R6, R31, R3 ;  /* 0x0000001f06037224 */ /* 0x008fe400078e0203 */
[----:B------:R-:W-:-:S05]  /*9a70*/  IMAD R4, R4, R22, R5 ;  /* 0x0000001604047224 */ /* 0x000fca00078e0205 */
[----:B------:R-:W-:Y:S02]  /*9a80*/  SEL R6, R4, R3, !P0 ;  /* 0x0000000304067207 */ /* 0x000fe40004000000 */
[----:B------:R-:W-:-:S07]  /*9a90*/  SEL R12, R3, R4, !P0 ;  /* 0x00000004030c7207 */ /* 0x000fce0004000000 */
.L_x_289:
[----:B------:R-:W-:-:S08]  /*9aa0*/  NOP ;  /* 0x0000000000007918 */ /* 0x000fd00000000000 */
[----:B------:R-:W0:-:S00]  /*9ab0*/  USETMAXREG.DEALLOC.CTAPOOL 0x28 ;  /* 0x00000028000079c8 */ /* 0x000e0000080e0500 */
[----:B0-----:R-:W-:-:S13]  /*9ac0*/  ISETP.NE.AND P0, PT, R0, RZ, PT ;  /* 0x000000ff0000720c */ /* 0x001fda0003f05270 */
[----:B------:R-:W-:Y:S05]  /*9ad0*/  @P0 EXIT ;  /* 0x000000000000094d */ /* 0x000fea0003800000 */
[----:B------:R-:W-:Y:S01]  /*9ae0*/  LOP3.LUT P0, RZ, R8, 0xff, RZ, 0xc0, !PT ;  /* 0x000000ff08ff7812 */ /* 0x000fe2000780c0ff */
[----:B------:R-:W-:Y:S01]  /*9af0*/  IMAD.MOV.U32 R10, RZ, RZ, 0x1 ;  /* 0x00000001ff0a7424 */ /* 0x000fe200078e00ff */
[----:B------:R-:W-:-:S11]  /*9b00*/  MOV R9, RZ ;  /* 0x000000ff00097202 */ /* 0x000fd60000000f00 */
[----:B------:R-:W-:Y:S05]  /*9b10*/  @!P0 BRA `(.L_x_292) ;  /* 0x0000000c00c88947 */ /* 0x000fea0003800000 */
[----:B------:R-:W0:Y:S01]  /*9b20*/  LDC R0, c[0x0][0x28c] ;  /* 0x0000a300ff007b82 */ /* 0x000e220000000800 */
[----:B------:R-:W-:Y:S01]  /*9b30*/  ULDC UR4, c[0x0][0x658] ;  /* 0x0001960000047ab9 */ /* 0x000fe20000000800 */
[----:B------:R-:W-:Y:S01]  /*9b40*/  UMOV UR11, 0xffffffff ;  /* 0xffffffff000b7882 */ /* 0x000fe20000000000 */
[----:B------:R-:W-:Y:S01]  /*9b50*/  UMOV UR17, 0x1 ;  /* 0x0000000100117882 */ /* 0x000fe20000000000 */
[----:B------:R-:W-:Y:S01]  /*9b60*/  USHF.L.U32 UR11, UR11, UR4, URZ ;  /* 0x000000040b0b7299 */ /* 0x000fe2000800063f */
[----:B------:R-:W-:Y:S01]  /*9b70*/  BSSY B0, `(.L_x_292) ;  /* 0x00000ec000007945 */ /* 0x000fe20003800000 */
[----:B------:R-:W-:Y:S01]  /*9b80*/  ULDC UR9, c[0x0][0xc] ;  /* 0x0000030000097ab9 */ /* 0x000fe20000000800 */
[----:B------:R-:W-:Y:S01]  /*9b90*/  ULDC UR16, c[0x0][0x10] ;  /* 0x0000040000107ab9 */ /* 0x000fe20000000800 */
[----:B------:R-:W1:Y:S01]  /*9ba0*/  S2UR UR8, SR_CgaCtaId ;  /* 0x00000000000879c3 */ /* 0x000e620000008800 */
[----:B------:R-:W-:Y:S01]  /*9bb0*/  ULOP3.LUT UR13, URZ, UR11, URZ, 0x33, !UPT ;  /* 0x0000000b3f0d7292 */ /* 0x000fe2000f8e333f */
[----:B------:R-:W-:Y:S01]  /*9bc0*/  LOP3.LUT R11, R19, 0x2, RZ, 0xfc, !PT ;  /* 0x00000002130b7812 */ /* 0x000fe200078efcff */
[----:B------:R-:W-:Y:S01]  /*9bd0*/  IMAD.MOV.U32 R9, RZ, RZ, RZ ;  /* 0x000000ffff097224 */ /* 0x000fe200078e00ff */
[----:B------:R-:W-:Y:S01]  /*9be0*/  MOV R10, 0x1 ;  /* 0x00000001000a7802 */ /* 0x000fe20000000f00 */
[----:B------:R-:W-:Y:S01]  /*9bf0*/  ULDC UR5, c[0x0][0x600] ;  /* 0x0001800000057ab9 */ /* 0x000fe20000000800 */
[----:B------:R-:W-:Y:S01]  /*9c00*/  UMOV UR30, 0x11 ;  /* 0x00000011001e7882 */ /* 0x000fe20000000000 */
[----:B------:R-:W-:-:S02]  /*9c10*/  UIADD3 UR5, UR5, -0x1, URZ ;  /* 0xffffffff05057890 */ /* 0x000fc4000fffe03f */
[----:B------:R-:W-:Y:S01]  /*9c20*/  USHF.L.U32 UR4, UR17, UR4, URZ ;  /* 0x0000000411047299 */ /* 0x000fe2000800063f */
[----:B------:R-:W-:Y:S01]  /*9c30*/  ULDC.64 UR40, c[0x0][0x198] ;  /* 0x0000660000287ab9 */ /* 0x000fe20000000a00 */
[----:B0-----:R-:W-:-:S05]  /*9c40*/  VIADD R0, R0, 0x3f ;  /* 0x0000003f00007836 */ /* 0x001fca0000000000 */
[----:B------:R-:W-:Y:S01]  /*9c50*/  SHF.R.S32.HI R3, RZ, 0x1f, R0 ;  /* 0x0000001fff037819 */ /* 0x000fe20000011400 */
[----:B-1----:R-:W-:-:S03]  /*9c60*/  USHF.R.U32.HI UR37, URZ, 0x2, UR8 ;  /* 0x000000023f257899 */ /* 0x002fc60008011608 */
[----:B------:R-:W-:Y:S01]  /*9c70*/  LEA.HI R3, R3, R0, RZ, 0x6 ;  /* 0x0000000003037211 */ /* 0x000fe200078f30ff */
[----:B------:R-:W-:Y:S01]  /*9c80*/  ULOP3.LUT UR10, UR8, 0x3, URZ, 0xc0, !UPT ;  /* 0x00000003080a7892 */ /* 0x000fe2000f8ec03f */
[----:B------:R-:W-:Y:S01]  /*9c90*/  IMAD.MOV.U32 R0, RZ, RZ, 0x1 ;  /* 0x00000001ff007424 */ /* 0x000fe200078e00ff */
[----:B------:R-:W-:Y:S01]  /*9ca0*/  USHF.L.U32 UR6, UR8, 0x5, URZ ;  /* 0x0000000508067899 */ /* 0x000fe2000800063f */
[--C-:B------:R-:W-:Y:S01]  /*9cb0*/  SHF.R.S32.HI R8, RZ, 0x6, R3.reuse ;  /* 0x00000006ff087819 */ /* 0x100fe20000011403 */
[----:B------:R-:W-:Y:S02]  /*9cc0*/  USHF.L.U32 UR7, UR8, 0xa, URZ ;  /* 0x0000000a08077899 */ /* 0x000fe4000800063f */
[----:B------:R-:W-:Y:S01]  /*9cd0*/  ULOP3.LUT UR8, UR8, 0xfffffffc, URZ, 0xc0, !UPT ;  /* 0xfffffffc08087892 */ /* 0x000fe2000f8ec03f */
[----:B------:R-:W-:Y:S01]  /*9ce0*/  PRMT R3, R0, 0x7610, R3 ;  /* 0x0000761000037816 */ /* 0x000fe20000000003 */
[----:B------:R-:W-:Y:S01]  /*9cf0*/  UISETP.GT.U32.AND UP0, UPT, UR10, 0xffff, UPT ;  /* 0x0000ffff0a00788c */ /* 0x000fe2000bf04070 */
[----:B------:R-:W-:Y:S01]  /*9d00*/  VIADD R0, R8, 0x1 ;  /* 0x0000000108007836 */ /* 0x000fe20000000000 */
[----:B------:R-:W-:-:S02]  /*9d10*/  ULOP3.LUT UR12, UR8, 0x1, URZ, 0xfc, !UPT ;  /* 0x00000001080c7892 */ /* 0x000fc4000f8efc3f */
[----:B------:R-:W-:Y:S02]  /*9d20*/  ULOP3.LUT UR14, UR8, 0x2, URZ, 0xfc, !UPT ;  /* 0x00000002080e7892 */ /* 0x000fe4000f8efc3f */
[----:B------:R-:W-:Y:S02]  /*9d30*/  USHF.L.U32 UR11, UR17, UR8, URZ ;  /* 0x00000008110b7299 */ /* 0x000fe4000800063f */
[----:B------:R-:W-:Y:S02]  /*9d40*/  ULOP3.LUT UR15, UR8, 0x3, URZ, 0xfc, !UPT ;  /* 0x00000003080f7892 */ /* 0x000fe4000f8efc3f */
[----:B------:R-:W-:Y:S02]  /*9d50*/  UIMAD.WIDE.U32 UR8, UR9, UR16, URZ ;  /* 0x00000010090872a5 */ /* 0x000fe4000f8e003f */
[----:B------:R-:W-:Y:S02]  /*9d60*/  USHF.L.U32 UR12, UR17, UR12, URZ ;  /* 0x0000000c110c7299 */ /* 0x000fe4000800063f */
[----:B------:R-:W-:-:S02]  /*9d70*/  USHF.L.U32 UR14, UR17, UR14, URZ ;  /* 0x0000000e110e7299 */ /* 0x000fc4000800063f */
[----:B------:R-:W-:Y:S01]  /*9d80*/  USEL UR10, UR10, 0xffff, !UP0 ;  /* 0x0000ffff0a0a7887 */ /* 0x000fe2000c000000 */
[----:B------:R-:W-:Y:S01]  /*9d90*/  ULDC UR16, c[0x0][0x14] ;  /* 0x0000050000107ab9 */ /* 0x000fe20000000800 */
[----:B------:R-:W-:Y:S02]  /*9da0*/  USHF.L.U32 UR15, UR17, UR15, URZ ;  /* 0x0000000f110f7299 */ /* 0x000fe4000800063f */
[----:B------:R-:W-:Y:S02]  /*9db0*/  UIMAD.WIDE.U32 UR38, UR8, UR16, URZ ;  /* 0x00000010082672a5 */ /* 0x000fe4000f8e003f */
[----:B------:R-:W-:Y:S02]  /*9dc0*/  UIMAD UR21, UR9, UR16, URZ ;  /* 0x00000010091572a4 */ /* 0x000fe4000f8e023f */
[----:B------:R-:W-:Y:S02]  /*9dd0*/  ULOP3.LUT UR11, UR14, UR11, UR12, 0xfe, !UPT ;  /* 0x0000000b0e0b7292 */ /* 0x000fe4000f8efe0c */
[----:B------:R-:W-:-:S02]  /*9de0*/  ULOP3.LUT UR10, UR10, 0xffff, URZ, 0xc0, !UPT ;  /* 0x0000ffff0a0a7892 */ /* 0x000fc4000f8ec03f */
[----:B------:R-:W-:Y:S02]  /*9df0*/  ULOP3.LUT UR6, UR6, 0x60, URZ, 0xc0, !UPT ;  /* 0x0000006006067892 */ /* 0x000fe4000f8ec03f */
[----:B------:R-:W-:Y:S02]  /*9e00*/  ULOP3.LUT UR7, UR7, 0xc00, URZ, 0xc0, !UPT ;  /* 0x00000c0007077892 */ /* 0x000fe4000f8ec03f */
[----:B------:R-:W-:Y:S02]  /*9e10*/  UIADD3 UR21, UR39, UR21, URZ ;  /* 0x0000001527157290 */ /* 0x000fe4000fffe03f */
[----:B------:R-:W-:Y:S02]  /*9e20*/  ULOP3.LUT UR29, UR11, UR15, URZ, 0xfc, !UPT ;  /* 0x0000000f0b1d7292 */ /* 0x000fe4000f8efc3f */
[----:B------:R-:W-:-:S12]  /*9e30*/  USHF.L.U32 UR30, UR30, UR10, URZ ;  /* 0x0000000a1e1e7299 */ /* 0x000fd8000800063f */
.L_x_303:
[----:B------:R-:W-:-:S03]  /*9e40*/  UMOV UR8, 0xffffffff ;  /* 0xffffffff00087882 */ /* 0x000fc60000000000 */
[----:B------:R-:W-:Y:S05]  /*9e50*/  BRA.DIV UR8, `(.L_x_293) ;  /* 0x0000000e08987947 */ /* 0x000fea000b800000 */
[----:B------:R-:W-:-:S13]  /*9e60*/  ELECT P6, URZ, PT ;  /* 0x00000000003f782f */ /* 0x000fda00038c0000 */
.L_x_312:
[----:B------:R-:W0:Y:S01]  /*9e70*/  LDC R4, c[0x0][0x28c] ;  /* 0x0000a300ff047b82 */ /* 0x000e220000000800 */
[----:B------:R-:W-:Y:S01]  /*9e80*/  BSSY B1, `(.L_x_294) ;  /* 0x0000048000017945 */ /* 0x000fe20003800000 */
[----:B0-----:R-:W-:-:S13]  /*9e90*/  ISETP.LT.OR P6, PT, R4, 0x1, !P6 ;  /* 0x000000010400780c */ /* 0x001fda00077c1670 */
[----:B------:R-:W-:Y:S05]  /*9ea0*/  @P6 BRA `(.L_x_295) ;  /* 0x0000000400146947 */ /* 0x000fea0003800000 */
[----:B------:R-:W-:Y:S01]  /*9eb0*/  LEA R12, R12, UR37, 0x1 ;  /* 0x000000250c0c7c11 */ /* 0x000fe2000f8e08ff */
[----:B------:R-:W-:Y:S01]  /*9ec0*/  IMAD.MOV.U32 R4, RZ, RZ, R0 ;  /* 0x000000ffff047224 */ /* 0x000fe200078e0000 */
[----:B------:R-:W-:Y:S01]  /*9ed0*/  LEA R15, R6, UR6, 0x7 ;  /* 0x00000006060f7c11 */ /* 0x000fe2000f8e38ff */
[----:B------:R-:W-:Y:S01]  /*9ee0*/  IMAD.MOV.U32 R5, RZ, RZ, R10 ;  /* 0x000000ffff057224 */ /* 0x000fe200078e000a */
[----:B------:R-:W-:Y:S01]  /*9ef0*/  MOV R22, RZ ;  /* 0x000000ff00167202 */ /* 0x000fe20000000f00 */
[----:B------:R-:W-:Y:S01]  /*9f00*/  IMAD.SHL.U32 R14, R12, 0x80, RZ ;  /* 0x000000800c0e7824 */ /* 0x000fe200078e00ff */
[----:B------:R-:W-:-:S07]  /*9f10*/  MOV R6, R9 ;  /* 0x0000000900067202 */ /* 0x000fce0000000f00 */
.L_x_298:
[----:B------:R-:W0:Y:S01]  /*9f20*/  S2R R12, SR_CgaCtaId ;  /* 0x00000000000c7919 */ /* 0x000e220000008800 */
[----:B------:R-:W-:Y:S02]  /*9f30*/  MOV R7, 0x400 ;  /* 0x0000040000077802 */ /* 0x000fe40000000f00 */
[----:B------:R-:W-:Y:S02]  /*9f40*/  LOP3.LUT P1, RZ, R18, 0x7f, RZ, 0xc0, !PT ;  /* 0x0000007f12ff7812 */ /* 0x000fe4000782c0ff */
[----:B0-----:R-:W-:Y:S02]  /*9f50*/  LEA R21, R12, R7, 0x18 ;  /* 0x000000070c157211 */ /* 0x001fe400078ec0ff */
[----:B------:R-:W-:-:S09]  /*9f60*/  SHF.L.U32 R7, R5, 0x1f, RZ ;  /* 0x0000001f05077819 */ /* 0x000fd200000006ff */
[----:B------:R-:W0:Y:S01]  /*9f70*/  @!P1 LDC R12, c[0x0][0x500] ;  /* 0x00014000ff0c9b82 */ /* 0x000e220000000800 */
[----:B------:R-:W-:-:S04]  /*9f80*/  IMAD R20, R6, 0x8, R21 ;  /* 0x0000000806147824 */ /* 0x000fc800078e0215 */
[----:B------:R-:W1:Y:S02]  /*9f90*/  SYNCS.PHASECHK.TRANS64.TRYWAIT P0, [R20+URZ+0x10], R7 ;  /* 0x00001007140075a7 */ /* 0x000e64000800017f */
[----:B-1----:R-:W-:Y:S05]  /*9fa0*/  @!P0 BRA `(.L_x_296) ;  /* 0x0000000c00648947 */ /* 0x002fea0003800000 */
.L_x_313:
[----:B-1----:R-:W-:Y:S01]  /*9fb0*/  PRMT R7, R11, 0x9910, RZ ;  /* 0x000099100b077816 */ /* 0x002fe200000000ff */
[----:B0-----:R0:W-:Y:S03]  /*9fc0*/  @!P1 SYNCS.ARRIVE.TRANS64 RZ, [R20+URZ], R12 ;  /* 0x0000000c14ff99a7 */ /* 0x0011e6000800003f */
[----:B------:R-:W-:-:S13]  /*9fd0*/  ISETP.NE.AND P0, PT, R7, 0x2, PT ;  /* 0x000000020700780c */ /* 0x000fda0003f05270 */
[----:B0-----:R-:W-:Y:S05]  /*9fe0*/  @P0 BRA `(.L_x_297) ;  /* 0x0000000000040947 */ /* 0x001fea0003800000 */
[----:B------:R-:W-:Y:S01]  /*9ff0*/  BPT.TRAP 0x1 ;  /* 0x000000040000795c */ /* 0x000fe20000300000 */
.L_x_297:
[----:B------:R-:W-:Y:S01]  /*a000*/  LEA R7, R6, UR37, 0x2 ;  /* 0x0000002506077c11 */ /* 0x000fe2000f8e10ff */
[----:B------:R-:W-:Y:S01]  /*a010*/  VIADD R4, R4, 0xffffffff ;  /* 0xffffffff04047836 */ /* 0x000fe20000000000 */
[----:B------:R-:W-:Y:S01]  /*a020*/  LEA R12, R6, UR7, 0xd ;  /* 0x00000007060c7c11 */ /* 0x000fe2000f8e68ff */
[----:B------:R-:W-:Y:S01]  /*a030*/  UIADD3 UR14, UP0, UR40, 0xf0, URZ ;  /* 0x000000f0280e7890 */ /* 0x000fe2000ff1e03f */
[----:B------:R-:W-:Y:S01]  /*a040*/  SHF.L.U32 R7, R7, 0xc, RZ ;  /* 0x0000000c07077819 */ /* 0x000fe200000006ff */
[----:B------:R-:W-:Y:S01]  /*a050*/  UIADD3 UR42, UP1, UR40, 0x1f0, URZ ;  /* 0x000001f0282a7890 */ /* 0x000fe2000ff3e03f */
[----:B------:R-:W-:Y:S01]  /*a060*/  R2UR UR34, R22 ;  /* 0x00000000162272ca */ /* 0x000fe200000e0000 */
[--C-:B------:R-:W-:Y:S01]  /*a070*/  IMAD R12, R12, 0x4, R21.reuse ;  /* 0x000000040c0c7824 */ /* 0x100fe200078e0215 */
[----:B------:R-:W-:Y:S01]  /*a080*/  R2UR UR33, R20 ;  /* 0x00000000142172ca */ /* 0x000fe200000e0000 */
[----:B------:R-:W-:Y:S01]  /*a090*/  IMAD R7, R7, 0x4, R21 ;  /* 0x0000000407077824 */ /* 0x000fe200078e0215 */
[----:B------:R-:W-:Y:S01]  /*a0a0*/  R2UR UR36, R13 ;  /* 0x000000000d2472ca */ /* 0x000fe200000e0000 */
[----:B------:R-:W-:Y:S01]  /*a0b0*/  UIADD3.X UR15, URZ, UR41, URZ, UP0, !UPT ;  /* 0x000000293f0f7290 */ /* 0x000fe200087fe43f */
[----:B------:R-:W-:Y:S01]  /*a0c0*/  R2UR UR8, R12 ;  /* 0x000000000c0872ca */ /* 0x000fe200000e0000 */
[----:B------:R-:W-:Y:S01]  /*a0d0*/  UPRMT UR31, URZ, 0x5410, UR30 ;  /* 0x000054103f1f7896 */ /* 0x000fe2000800001e */
[----:B------:R-:W-:Y:S01]  /*a0e0*/  R2UR UR24, R7 ;  /* 0x00000000071872ca */ /* 0x000fe200000e0000 */
[----:B------:R-:W-:Y:S01]  /*a0f0*/  UIADD3.X UR43, URZ, UR41, URZ, UP1, !UPT ;  /* 0x000000293f2b7290 */ /* 0x000fe20008ffe43f */
[----:B------:R-:W-:Y:S01]  /*a100*/  R2UR UR35, R14 ;  /* 0x000000000e2372ca */ /* 0x000fe200000e0000 */
[----:B------:R-:W-:Y:S01]  /*a110*/  UPRMT UR44, URZ, 0x5410, UR29 ;  /* 0x000054103f2c7896 */ /* 0x000fe2000800001d */
[----:B------:R-:W-:Y:S01]  /*a120*/  R2UR UR19, R15 ;  /* 0x000000000f1372ca */ /* 0x000fe200000e0000 */
[----:B------:R-:W-:Y:S01]  /*a130*/  UIADD3 UR26, UR34, 0x20, URZ ;  /* 0x00000020221a7890 */ /* 0x000fe2000fffe03f */
[----:B------:R-:W-:Y:S01]  /*a140*/  ISETP.GT.AND P1, PT, R4, 0x1, PT ;  /* 0x000000010400780c */ /* 0x000fe20003f24270 */
[----:B------:R-:W-:Y:S01]  /*a150*/  UMOV UR22, 0x0 ;  /* 0x0000000000167882 */ /* 0x000fe20000000000 */
[----:B------:R-:W-:Y:S01]  /*a160*/  IADD3 R6, R6, 0x1, RZ ;  /* 0x0000000106067810 */ /* 0x000fe20007ffe0ff */
[----:B------:R-:W-:Y:S01]  /*a170*/  UMOV UR23, 0x10000000 ;  /* 0x1000000000177882 */ /* 0x000fe20000000000 */
[----:B------:R-:W-:Y:S01]  /*a180*/  UMOV UR25, UR33 ;  /* 0x0000002100197c82 */ /* 0x000fe20008000000 */
[----:B------:R-:W-:Y:S01]  /*a190*/  UIADD3 UR16, UR8, 0x20100, URZ ;  /* 0x0002010008107890 */ /* 0x000fe2000fffe03f */
[----:B------:R-:W-:Y:S01]  /*a1a0*/  ISETP.NE.AND P0, PT, R6, 0x2, PT ;  /* 0x000000020600780c */ /* 0x000fe20003f05270 */
[----:B------:R-:W-:Y:S01]  /*a1b0*/  UIADD3 UR32, UR24, 0x100, URZ ;  /* 0x0000010018207890 */ /* 0x000fe2000fffe03f */
[----:B------:R-:W-:Y:S01]  /*a1c0*/  VIADD R22, R22, 0x40 ;  /* 0x0000004016167836 */ /* 0x000fe20000000000 */
[----:B------:R-:W-:Y:S01]  /*a1d0*/  UIADD3 UR24, UR24, 0x8100, URZ ;  /* 0x0000810018187890 */ /* 0x000fe2000fffe03f */
[----:B------:R-:W-:Y:S01]  /*a1e0*/  SEL R12, RZ, 0x1, P0 ;  /* 0x00000001ff0c7807 */ /* 0x000fe20000000000 */
[----:B------:R-:W-:Y:S01]  /*a1f0*/  UIADD3 UR8, UR8, 0x24100, URZ ;  /* 0x0002410008087890 */ /* 0x000fe2000fffe03f */
[----:B------:R-:W-:Y:S01]  /*a200*/  SEL R6, R6, RZ, P0 ;  /* 0x000000ff06067207 */ /* 0x000fe20000000000 */
[----:B------:R-:W-:Y:S01]  /*a210*/  UMOV UR28, UR36 ;  /* 0x00000024001c7c82 */ /* 0x000fe20008000000 */
[----:B------:R-:W-:Y:S01]  /*a220*/  UMOV UR27, UR35 ;  /* 0x00000023001b7c82 */ /* 0x000fe20008000000 */
[----:B------:R-:W-:Y:S01]  /*a230*/  UMOV UR17, UR33 ;  /* 0x0000002100117c82 */ /* 0x000fe20008000000 */
[----:B------:R-:W-:Y:S01]  /*a240*/  UMOV UR18, UR34 ;  /* 0x0000002200127c82 */ /* 0x000fe20008000000 */
[----:B------:R-:W-:Y:S01]  /*a250*/  UMOV UR20, UR36 ;  /* 0x0000002400147c82 */ /* 0x000fe20008000000 */
[----:B------:R0:W-:Y:S01]  /*a260*/  UTMALDG.3D.MULTICAST [UR32], [UR14], UR31, desc[UR22] ;  /* 0x000016200e0073b4 */ /* 0x0001e2000801181f */
[----:B------:R-:W-:Y:S01]  /*a270*/  UMOV UR9, UR33 ;  /* 0x0000002100097c82 */ /* 0x000fe20008000000 */
[----:B------:R-:W-:Y:S01]  /*a280*/  UMOV UR11, UR19 ;  /* 0x00000013000b7c82 */ /* 0x000fe20008000000 */
[----:B------:R-:W-:Y:S01]  /*a290*/  UMOV UR12, UR36 ;  /* 0x00000024000c7c82 */ /* 0x000fe20008000000 */
[----:B------:R-:W-:Y:S01]  /*a2a0*/  UMOV UR10, UR26 ;  /* 0x0000001a000a7c82 */ /* 0x000fe20008000000 */
[----:B------:R-:W-:Y:S01]  /*a2b0*/  LOP3.LUT R5, R5, R12, RZ, 0x3c, !PT ;  /* 0x0000000c05057212 */ /* 0x000fe200078e3cff */
[----:B------:R0:W-:Y:S01]  /*a2c0*/  UTMALDG.3D.MULTICAST [UR24], [UR14], UR31, desc[UR22] ;  /* 0x000016180e0073b4 */ /* 0x0001e2000801181f */
[----:B------:R0:W-:Y:S01]  /*a2d0*/  UTMALDG.3D.MULTICAST [UR16], [UR42], UR44, desc[UR22] ;  /* 0x000016102a0073b4 */ /* 0x0001e2000801182c */
[----:B------:R0:W-:Y:S02]  /*a2e0*/  UTMALDG.3D.MULTICAST [UR8], [UR42], UR44, desc[UR22] ;  /* 0x000016082a0073b4 */ /* 0x0001e4000801182c */
[----:B0-----:R-:W-:Y:S05]  /*a2f0*/  @P1 BRA `(.L_x_298) ;  /* 0xfffffffc00081947 */ /* 0x001fea000383ffff */
.L_x_295:
[----:B------:R-:W-:Y:S05]  /*a300*/  BSYNC B1 ;  /* 0x0000000000017941 */ /* 0x000fea0003800000 */
.L_x_294:
[----:B------:R-:W-:Y:S01]  /*a310*/  LOP3.LUT P1, RZ, R3, 0xff, RZ, 0xc0, !PT ;  /* 0x000000ff03ff7812 */ /* 0x000fe2000782c0ff */
[----:B------:R-:W-:Y:S01]  /*a320*/  ULDC.64 UR8, c[0x0][0x650] ;  /* 0x0001940000087ab9 */ /* 0x000fe20000000a00 */
[----:B------:R-:W-:Y:S01]  /*a330*/  IADD3 R9, R8, R9, RZ ;  /* 0x0000000908097210 */ /* 0x000fe20007ffe0ff */
[----:B------:R-:W-:Y:S01]  /*a340*/  BSSY B1, `(.L_x_299) ;  /* 0x000006c000017945 */ /* 0x000fe20003800000 */
[----:B------:R-:W-:Y:S01]  /*a350*/  IADD3 R16, P2, R16, UR38, RZ ;  /* 0x0000002610107c10 */ /* 0x000fe2000ff5e0ff */
[----:B------:R-:W-:Y:S01]  /*a360*/  IMAD.MOV.U32 R12, RZ, RZ, -0x1 ;  /* 0xffffffffff0c7424 */ /* 0x000fe200078e00ff */
[----:B------:R-:W-:Y:S01]  /*a370*/  SHF.R.U32.HI R3, RZ, 0x1, R9 ;  /* 0x00000001ff037819 */ /* 0x000fe20000011609 */
[----:B------:R-:W-:Y:S01]  /*a380*/  IMAD.MOV.U32 R6, RZ, RZ, -0x1 ;  /* 0xffffffffff067424 */ /* 0x000fe200078e00ff */
[----:B------:R-:W-:Y:S02]  /*a390*/  ISETP.GT.U32.AND P0, PT, R9, 0x1, PT ;  /* 0x000000010900780c */ /* 0x000fe40003f04070 */
[----:B------:R-:W-:-:S02]  /*a3a0*/  LOP3.LUT R3, R3, 0x1, RZ, 0xc0, !PT ;  /* 0x0000000103037812 */ /* 0x000fc400078ec0ff */
[----:B------:R-:W-:Y:S01]  /*a3b0*/  ISETP.LT.U32.AND P0, PT, R8, 0x2, P0 ;  /* 0x000000020800780c */ /* 0x000fe20000701070 */
[----:B------:R-:W0:Y:S01]  /*a3c0*/  @P1 S2R R5, SR_CgaCtaId ;  /* 0x0000000000051919 */ /* 0x000e220000008800 */
[----:B------:R-:W-:Y:S02]  /*a3d0*/  @P1 MOV R4, 0x400 ;  /* 0x0000040000041802 */ /* 0x000fe40000000f00 */
[----:B------:R-:W-:Y:S02]  /*a3e0*/  IADD3.X R17, R17, UR21, RZ, P2, !PT ;  /* 0x0000001511117c10 */ /* 0x000fe400097fe4ff */
[----:B------:R-:W-:Y:S02]  /*a3f0*/  ISETP.GE.U32.AND P2, PT, R16, UR8, PT ;  /* 0x0000000810007c0c */ /* 0x000fe4000bf46070 */
[----:B------:R-:W-:Y:S02]  /*a400*/  MOV R13, 0xffffffff ;  /* 0xffffffff000d7802 */ /* 0x000fe40000000f00 */
[----:B------:R-:W-:-:S02]  /*a410*/  LOP3.LUT R9, R9, 0x1, RZ, 0xc0, !PT ;  /* 0x0000000109097812 */ /* 0x000fc400078ec0ff */
[----:B0-----:R-:W-:-:S04]  /*a420*/  @P1 LEA R4, R5, R4, 0x18 ;  /* 0x0000000405041211 */ /* 0x001fc800078ec0ff */
[----:B------:R0:W-:Y:S01]  /*a430*/  @P1 SYNCS.ARRIVE.TRANS64.A1T0 RZ, [R4+URZ+0x38], RZ ;  /* 0x000038ff04ff19a7 */ /* 0x0001e2000810003f */
[----:B------:R-:W-:Y:S02]  /*a440*/  ISETP.NE.U32.AND P1, PT, R3, 0x1, PT ;  /* 0x000000010300780c */ /* 0x000fe40003f25070 */
[----:B------:R-:W-:Y:S02]  /*a450*/  SEL R3, RZ, 0x1, !P0 ;  /* 0x00000001ff037807 */ /* 0x000fe40004000000 */
[----:B------:R-:W-:Y:S02]  /*a460*/  ISETP.GE.U32.AND.EX P0, PT, R17, UR9, PT, P2 ;  /* 0x0000000911007c0c */ /* 0x000fe4000bf06120 */
[----:B------:R-:W-:-:S04]  /*a470*/  ISETP.GT.U32.AND P1, PT, R8, 0x1, !P1 ;  /* 0x000000010800780c */ /* 0x000fc80004f24070 */
[----:B0-----:R-:W-:-:S04]  /*a480*/  SEL R4, RZ, 0x1, !P1 ;  /* 0x00000001ff047807 */ /* 0x001fc80004800000 */
[--C-:B------:R-:W-:Y:S02]  /*a490*/  LOP3.LUT R10, R4, R10, R3.reuse, 0x96, !PT ;  /* 0x0000000a040a7212 */ /* 0x100fe400078e9603 */
[----:B------:R-:W-:Y:S02]  /*a4a0*/  PRMT R4, RZ, 0x7610, R4 ;  /* 0x00007610ff047816 */ /* 0x000fe40000000004 */
[----:B------:R-:W-:Y:S01]  /*a4b0*/  PRMT R3, RZ, 0x7610, R3 ;  /* 0x00007610ff037816 */ /* 0x000fe20000000003 */
[----:B------:R-:W-:Y:S06]  /*a4c0*/  @P0 BRA `(.L_x_300) ;  /* 0x00000004004c0947 */ /* 0x000fec0003800000 */
[----:B------:R-:W0:Y:S01]  /*a4d0*/  S2R R14, SR_CTAID.X ;  /* 0x00000000000e7919 */ /* 0x000e220000002500 */
[----:B------:R-:W-:Y:S01]  /*a4e0*/  ULDC.64 UR8, c[0x0][0x628] ;  /* 0x00018a0000087ab9 */ /* 0x000fe20000000a00 */
[----:B------:R-:W1:Y:S01]  /*a4f0*/  LDC R15, c[0x0][0x144] ;  /* 0x00005100ff0f7b82 */ /* 0x000e620000000800 */
[----:B------:R-:W-:Y:S01]  /*a500*/  ISETP.NE.U32.AND P0, PT, RZ, UR8, PT ;  /* 0x00000008ff007c0c */ /* 0x000fe2000bf05070 */
[----:B------:R-:W2:Y:S01]  /*a510*/  S2R R12, SR_CTAID.Y ;  /* 0x00000000000c7919 */ /* 0x000ea20000002600 */
[----:B------:R-:W-:Y:S01]  /*a520*/  ULDC UR10, c[0x0][0x150] ;  /* 0x00005400000a7ab9 */ /* 0x000fe20000000800 */
[----:B------:R-:W-:Y:S01]  /*a530*/  ULDC UR11, c[0x0][0x630] ;  /* 0x00018c00000b7ab9 */ /* 0x000fe20000000800 */
[----:B------:R-:W-:Y:S01]  /*a540*/  ISETP.NE.AND.EX P0, PT, RZ, UR9, PT, P0 ;  /* 0x00000009ff007c0c */ /* 0x000fe2000bf05300 */
[----:B------:R-:W-:Y:S01]  /*a550*/  IMAD.MOV.U32 R4, RZ, RZ, R16 ;  /* 0x000000ffff047224 */ /* 0x000fe200078e0010 */
[----:B0-----:R-:W-:-:S05]  /*a560*/  I2FP.F32.U32 R5, R14 ;  /* 0x0000000e00057245 */ /* 0x001fca0000201000 */
[----:B------:R-:W-:Y:S01]  /*a570*/  FMUL R20, R5, UR10 ;  /* 0x0000000a05147c20 */ /* 0x000fe20008400000 */
[----:B------:R-:W-:-:S05]  /*a580*/  IMAD.MOV.U32 R5, RZ, RZ, R17 ;  /* 0x000000ffff057224 */ /* 0x000fca00078e0011 */
[----:B--2---:R-:W-:Y:S05]  /*a590*/  @!P0 BRA `(.L_x_301) ;  /* 0x0000000000288947 */ /* 0x004fea0003800000 */
[----:B------:R-:W-:Y:S02]  /*a5a0*/  ULDC UR10, c[0x0][0x634] ;  /* 0x00018d00000a7ab9 */ /* 0x000fe40000000800 */
[----:B------:R-:W-:-:S04]  /*a5b0*/  IADD3 R5, P0, R16, UR10, RZ ;  /* 0x0000000a10057c10 */ /* 0x000fc8000ff1e0ff */
[----:B------:R-:W-:-:S05]  /*a5c0*/  IADD3.X R13, RZ, R17, RZ, P0, !PT ;  /* 0x00000011ff0d7210 */ /* 0x000fca00007fe4ff */
[----:B------:R-:W-:-:S04]  /*a5d0*/  IMAD.WIDE.U32 R6, R13, UR8, RZ ;  /* 0x000000080d067c25 */ /* 0x000fc8000f8e00ff */
[----:B------:R-:W-:-:S04]  /*a5e0*/  IMAD.WIDE.U32 R6, P0, R5, UR9, R6 ;  /* 0x0000000905067c25 */ /* 0x000fc8000f800006 */
[----:B------:R-:W-:-:S04]  /*a5f0*/  IMAD.WIDE.U32 R4, R5, UR8, RZ ;  /* 0x0000000805047c25 */ /* 0x000fc8000f8e00ff */
[----:B------:R-:W-:Y:S01]  /*a600*/  IMAD.MOV.U32 R4, RZ, RZ, R7 ;  /* 0x000000ffff047224 */ /* 0x000fe200078e0007 */
[----:B------:R-:W-:Y:S01]  /*a610*/  IADD3 RZ, P1, R5, R6, RZ ;  /* 0x0000000605ff7210 */ /* 0x000fe20007f3e0ff */
[----:B------:R-:W-:-:S04]  /*a620*/  IMAD.X R5, RZ, RZ, RZ, P0 ;  /* 0x000000ffff057224 */ /* 0x000fc800000e06ff */
[----:B------:R-:W-:-:S08]  /*a630*/  IMAD.WIDE.U32.X R4, R13, UR9, R4, P1 ;  /* 0x000000090d047c25 */ /* 0x000fd000088e0404 */
.L_x_301:
[--C-:B------:R-:W-:Y:S01]  /*a640*/  SHF.R.U64 R13, R4, UR11, R5.reuse ;  /* 0x0000000b040d7c19 */ /* 0x100fe20008001205 */
[----:B------:R-:W0:Y:S01]  /*a650*/  F2I.U32.TRUNC.NTZ R20, R20 ;  /* 0x0000001400147305 */ /* 0x000e22000020f000 */
[----:B------:R-:W-:Y:S01]  /*a660*/  SHF.R.U32.HI R4, RZ, UR11, R5 ;  /* 0x0000000bff047c19 */ /* 0x000fe20008011605 */
[----:B------:R-:W-:Y:S01]  /*a670*/  ULDC.64 UR8, c[0x0][0x620] ;  /* 0x0001880000087ab9 */ /* 0x000fe20000000a00 */
[----:B------:R-:W-:Y:S01]  /*a680*/  IADD3 R7, P0, RZ, -R13, RZ ;  /* 0x8000000dff077210 */ /* 0x000fe20007f1e0ff */
[----:B------:R-:W-:Y:S01]  /*a690*/  ULDC.64 UR10, c[0x0][0x640] ;  /* 0x00019000000a7ab9 */ /* 0x000fe20000000a00 */
[----:B------:R-:W2:Y:S02]  /*a6a0*/  LDC R21, c[0x0][0x148] ;  /* 0x00005200ff157b82 */ /* 0x000ea40000000800 */
[----:B------:R-:W-:Y:S02]  /*a6b0*/  IADD3.X R4, RZ, ~R4, RZ, P0, !PT ;  /* 0x80000004ff047210 */ /* 0x000fe400007fe4ff */
[----:B------:R-:W-:-:S03]  /*a6c0*/  ISETP.NE.U32.AND P0, PT, RZ, UR10, PT ;  /* 0x0000000aff007c0c */ /* 0x000fc6000bf05070 */
[----:B------:R-:W-:Y:S01]  /*a6d0*/  IMAD R6, R4, UR8, RZ ;  /* 0x0000000804067c24 */ /* 0x000fe2000f8e02ff */
[----:B------:R-:W-:Y:S01]  /*a6e0*/  ISETP.NE.AND.EX P0, PT, RZ, UR11, PT, P0 ;  /* 0x0000000bff007c0c */ /* 0x000fe2000bf05300 */
[----:B------:R-:W-:Y:S01]  /*a6f0*/  IMAD.WIDE.U32 R4, R7, UR8, R16 ;  /* 0x0000000807047c25 */ /* 0x000fe2000f8e0010 */
[----:B------:R-:W-:-:S03]  /*a700*/  ULDC UR8, c[0x0][0x618] ;  /* 0x0001860000087ab9 */ /* 0x000fc60000000800 */
[----:B------:R-:W-:Y:S01]  /*a710*/  IMAD R7, R7, UR9, R6 ;  /* 0x0000000907077c24 */ /* 0x000fe2000f8e0206 */
[----:B------:R-:W-:Y:S01]  /*a720*/  ULDC UR9, c[0x0][0x154] ;  /* 0x0000550000097ab9 */ /* 0x000fe20000000800 */
[----:B0-----:R-:W-:Y:S02]  /*a730*/  IMAD.MOV R6, RZ, RZ, -R20 ;  /* 0x000000ffff067224 */ /* 0x001fe400078e0a14 */
[----:B------:R-:W-:Y:S02]  /*a740*/  IMAD.IADD R5, R5, 0x1, R7 ;  /* 0x0000000105057824 */ /* 0x000fe400078e0207 */
[----:B-1----:R-:W-:Y:S01]  /*a750*/  IMAD R14, R15, R6, R14 ;  /* 0x000000060f0e7224 */ /* 0x002fe200078e020e */
[----:B------:R-:W-:Y:S02]  /*a760*/  I2FP.F32.U32 R6, R12 ;  /* 0x0000000c00067245 */ /* 0x000fe40000201000 */
[--C-:B------:R-:W-:Y:S02]  /*a770*/  SHF.R.U64 R15, R4, UR8, R5.reuse ;  /* 0x00000008040f7c19 */ /* 0x100fe40008001205 */
[----:B------:R-:W-:Y:S01]  /*a780*/  SHF.R.U32.HI R4, RZ, UR8, R5 ;  /* 0x00000008ff047c19 */ /* 0x000fe20008011605 */
[----:B------:R-:W-:Y:S01]  /*a790*/  FMUL R6, R6, UR9 ;  /* 0x0000000906067c20 */ /* 0x000fe20008400000 */
[----:B------:R-:W-:-:S02]  /*a7a0*/  ULDC UR8, c[0x0][0x608] ;  /* 0x0001820000087ab9 */ /* 0x000fc40000000800 */
[--C-:B------:R-:W-:Y:S01]  /*a7b0*/  SHF.R.U32.HI R5, RZ, UR8, R4.reuse ;  /* 0x00000008ff057c19 */ /* 0x100fe20008011604 */
[----:B------:R0:W1:Y:S01]  /*a7c0*/  F2I.U32.TRUNC.NTZ R24, R6 ;  /* 0x0000000600187305 */ /* 0x000062000020f000 */
[----:B------:R-:W-:Y:S01]  /*a7d0*/  SHF.R.U64 R22, R15, UR8, R4 ;  /* 0x000000080f167c19 */ /* 0x000fe20008001204 */
[----:B------:R-:W-:Y:S02]  /*a7e0*/  ULDC UR8, c[0x0][0x658] ;  /* 0x0001960000087ab9 */ /* 0x000fe40000000800 */
[--C-:B------:R-:W-:Y:S02]  /*a7f0*/  SHF.R.U32.HI R23, RZ, UR8, R5.reuse ;  /* 0x00000008ff177c19 */ /* 0x100fe40008011605 */
[----:B------:R-:W-:-:S03]  /*a800*/  SHF.R.U64 R20, R22, UR8, R5 ;  /* 0x0000000816147c19 */ /* 0x000fc60008001205 */
[----:B------:R-:W-:Y:S01]  /*a810*/  IMAD.MOV.U32 R5, RZ, RZ, R23 ;  /* 0x000000ffff057224 */ /* 0x000fe200078e0017 */
[----:B------:R-:W-:Y:S01]  /*a820*/  MOV R4, R20 ;  /* 0x0000001400047202 */ /* 0x000fe20000000f00 */
[----:B0-----:R-:W-:Y:S06]  /*a830*/  @!P0 BRA `(.L_x_302) ;  /* 0x0000000000288947 */ /* 0x001fec0003800000 */
[----:B------:R-:W-:Y:S02]  /*a840*/  ULDC UR8, c[0x0][0x64c] ;  /* 0x0001930000087ab9 */ /* 0x000fe40000000800 */
[----:B------:R-:W-:-:S05]  /*a850*/  IADD3 R5, P0, R20, UR8, RZ ;  /* 0x0000000814057c10 */ /* 0x000fca000ff1e0ff */
[----:B------:R-:W-:-:S04]  /*a860*/  IMAD.X R23, RZ, RZ, R23, P0 ;  /* 0x000000ffff177224 */ /* 0x000fc800000e0617 */
[----:B------:R-:W-:-:S04]  /*a870*/  IMAD.WIDE.U32 R6, R23, UR10, RZ ;  /* 0x0000000a17067c25 */ /* 0x000fc8000f8e00ff */
[----:B------:R-:W-:-:S04]  /*a880*/  IMAD.WIDE.U32 R6, P0, R5, UR11, R6 ;  /* 0x0000000b05067c25 */ /* 0x000fc8000f800006 */
[----:B------:R-:W-:-:S04]  /*a890*/  IMAD.WIDE.U32 R4, R5, UR10, RZ ;  /* 0x0000000a05047c25 */ /* 0x000fc8000f8e00ff */
[----:B------:R-:W-:Y:S01]  /*a8a0*/  IMAD.MOV.U32 R4, RZ, RZ, R7 ;  /* 0x000000ffff047224 */ /* 0x000fe200078e0007 */
[----:B------:R-:W-:Y:S02]  /*a8b0*/  IADD3 RZ, P1, R5, R6, RZ ;  /* 0x0000000605ff7210 */ /* 0x000fe40007f3e0ff */
[----:B------:R-:W-:-:S03]  /*a8c0*/  IADD3.X R5, RZ, RZ, RZ, P0, !PT ;  /* 0x000000ffff057210 */ /* 0x000fc600007fe4ff */
[----:B------:R-:W-:-:S08]  /*a8d0*/  IMAD.WIDE.U32.X R4, R23, UR11, R4, P1 ;  /* 0x0000000b17047c25 */ /* 0x000fd000088e0404 */
.L_x_302:
[----:B------:R-:W-:Y:S01]  /*a8e0*/  ISETP.NE.AND P0, PT, R2, 0x1, PT ;  /* 0x000000010200780c */ /* 0x000fe20003f05270 */
[----:B------:R-:W-:Y:S01]  /*a8f0*/  ULDC UR8, c[0x0][0x648] ;  /* 0x0001920000087ab9 */ /* 0x000fe20000000800 */
[----:B-1----:R-:W-:Y:S01]  /*a900*/  IADD3 R24, -R24, RZ, RZ ;  /* 0x000000ff18187210 */ /* 0x002fe20007ffe1ff */
[----:B------:R-:W-:Y:S01]  /*a910*/  ULDC UR9, c[0x0][0x610] ;  /* 0x0001840000097ab9 */ /* 0x000fe20000000800 */
[----:B------:R-:W-:Y:S01]  /*a920*/  SHF.R.U64 R5, R4, UR8, R5 ;  /* 0x0000000804057c19 */ /* 0x000fe20008001205 */
[----:B------:R-:W-:Y:S01]  /*a930*/  ULDC UR8, c[0x0][0x638] ;  /* 0x00018e0000087ab9 */ /* 0x000fe20000000800 */
[----:B------:R-:W-:Y:S02]  /*a940*/  LOP3.LUT R22, R22, UR13, RZ, 0xc0, !PT ;  /* 0x0000000d16167c12 */ /* 0x000fe4000f8ec0ff */
[----:B------:R-:W-:Y:S01]  /*a950*/  LOP3.LUT R15, R15, UR5, RZ, 0xc0, !PT ;  /* 0x000000050f0f7c12 */ /* 0x000fe2000f8ec0ff */
[----:B------:R-:W-:Y:S01]  /*a960*/  IMAD.MOV R7, RZ, RZ, -R5 ;  /* 0x000000ffff077224 */ /* 0x000fe200078e0a05 */
[----:B------:R-:W-:Y:S01]  /*a970*/  MOV R4, 0x1 ;  /* 0x0000000100047802 */ /* 0x000fe20000000f00 */
[----:B------:R-:W-:-:S02]  /*a980*/  IMAD R5, R5, UR4, R22 ;  /* 0x0000000405057c24 */ /* 0x000fc4000f8e0216 */
[----:B--2---:R-:W-:Y:S02]  /*a990*/  @P0 IMAD R14, R21, R24, R12 ;  /* 0x00000018150e0224 */ /* 0x004fe400078e020c */
[----:B------:R-:W-:Y:S01]  /*a9a0*/  IMAD R20, R7, UR8, R20 ;  /* 0x0000000807147c24 */ /* 0x000fe2000f8e0214 */
[----:B------:R-:W-:Y:S01]  /*a9b0*/  ULDC UR8, c[0x0][0x600] ;  /* 0x0001800000087ab9 */ /* 0x000fe20000000800 */
[----:B------:R-:W-:Y:S02]  /*a9c0*/  IMAD R14, R5, UR9, R14 ;  /* 0x00000009050e7c24 */ /* 0x000fe4000f8e020e */
[----:B------:R-:W-:-:S05]  /*a9d0*/  IMAD R5, R20, UR8, R15 ;  /* 0x0000000814057c24 */ /* 0x000fca000f8e020f */
[----:B------:R-:W-:Y:S02]  /*a9e0*/  SEL R6, R5, R14, !P0 ;  /* 0x0000000e05067207 */ /* 0x000fe40004000000 */
[----:B------:R-:W-:-:S07]  /*a9f0*/  SEL R12, R14, R5, !P0 ;  /* 0x000000050e0c7207 */ /* 0x000fce0004000000 */
.L_x_300:
[----:B------:R-:W-:Y:S05]  /*aa00*/  BSYNC B1 ;  /* 0x0000000000017941 */ /* 0x000fea0003800000 */
.L_x_299:
[----:B------:R-:W-:-:S13]  /*aa10*/  LOP3.LUT P0, RZ, R4, 0xff, RZ, 0xc0, !PT ;  /* 0x000000ff04ff7812 */ /* 0x000fda000780c0ff */
[----:B------:R-:W-:Y:S05]  /*aa20*/  @P0 BRA `(.L_x_303) ;  /* 0xfffffff400040947 */ /* 0x000fea000383ffff */
[----:B------:R-:W-:Y:S05]  /*aa30*/  BSYNC B0 ;  /* 0x0000000000007941 */ /* 0x000fea0003800000 */
.L_x_292:
[----:B------:R-:W-:-:S03]  /*aa40*/  UMOV UR8, 0xffffffff ;  /* 0xffffffff00087882 */ /* 0x000fc60000000000 */
[----:B------:R-:W-:Y:S05]  /*aa50*/  BRA.DIV UR8, `(.L_x_304) ;  /* 0x0000000208cc7947 */ /* 0x000fea000b800000 */
[----:B------:R-:W-:-:S13]  /*aa60*/  ELECT P6, URZ, PT ;  /* 0x00000000003f782f */ /* 0x000fda00038c0000 */
.L_x_316:
[----:B------:R-:W-:Y:S04]  /*aa70*/  BSSY B0, `(.L_x_305) ;  /* 0x0000019000007945 */ /* 0x000fe80003800000 */
[----:B------:R-:W-:Y:S05]  /*aa80*/  @!P6 BRA `(.L_x_306) ;  /* 0x00000000005ce947 */ /* 0x000fea0003800000 */
[----:B------:R-:W-:-:S04]  /*aa90*/  LOP3.LUT R19, R19, 0x2, RZ, 0xfc, !PT ;  /* 0x0000000213137812 */ /* 0x000fc800078efcff */
[----:B------:R-:W-:-:S13]  /*aaa0*/  ISETP.NE.AND P0, PT, R19, 0x3, PT ;  /* 0x000000031300780c */ /* 0x000fda0003f05270 */
[----:B------:R-:W-:Y:S05]  /*aab0*/  @!P0 BRA `(.L_x_307) ;  /* 0x0000000000048947 */ /* 0x000fea0003800000 */
[----:B------:R-:W-:Y:S01]  /*aac0*/  BPT.TRAP 0x1 ;  /* 0x000000040000795c */ /* 0x000fe20000300000 */
.L_x_307:
[----:B------:R-:W0:Y:S01]  /*aad0*/  S2R R3, SR_CgaCtaId ;  /* 0x0000000000037919 */ /* 0x000e220000008800 */
[----:B------:R-:W-:Y:S02]  /*aae0*/  MOV R0, 0x400 ;  /* 0x0000040000007802 */ /* 0x000fe40000000f00 */
[----:B------:R-:W-:Y:S02]  /*aaf0*/  SHF.L.U32 R2, R10, 0x1f, RZ ;  /* 0x0000001f0a027819 */ /* 0x000fe400000006ff */
[----:B0-----:R-:W-:-:S05]  /*ab00*/  LEA R0, R3, R0, 0x18 ;  /* 0x0000000003007211 */ /* 0x001fca00078ec0ff */
[----:B------:R-:W-:-:S05]  /*ab10*/  VIADD R0, R0, 0x10 ;  /* 0x0000001000007836 */ /* 0x000fca0000000000 */
[C---:B------:R-:W-:Y:S01]  /*ab20*/  LEA R5, R9.reuse, R0, 0x3 ;  /* 0x0000000009057211 */ /* 0x040fe200078e18ff */
[----:B------:R-:W-:-:S03]  /*ab30*/  VIADD R9, R9, 0x1 ;  /* 0x0000000109097836 */ /* 0x000fc60000000000 */
[----:B------:R-:W0:Y:S02]  /*ab40*/  SYNCS.PHASECHK.TRANS64.TRYWAIT P0, [R5+URZ], R2 ;  /* 0x00000002050075a7 */ /* 0x000e24000800017f */
[----:B------:R-:W-:-:S04]  /*ab50*/  ISETP.NE.AND P1, PT, R9, 0x2, PT ;  /* 0x000000020900780c */ /* 0x000fc80003f25270 */
[----:B------:R-:W-:Y:S02]  /*ab60*/  SEL R3, RZ, 0x1, P1 ;  /* 0x00000001ff037807 */ /* 0x000fe40000800000 */
[----:B------:R-:W-:Y:S02]  /*ab70*/  SEL R9, R9, RZ, P1 ;  /* 0x000000ff09097207 */ /* 0x000fe40000800000 */
[----:B------:R-:W-:Y:S01]  /*ab80*/  LOP3.LUT R3, R10, R3, RZ, 0x3c, !PT ;  /* 0x000000030a037212 */ /* 0x000fe200078e3cff */
[----:B0-----:R-:W-:Y:S06]  /*ab90*/  @!P0 BRA `(.L_x_308) ;  /* 0x00000000009c8947 */ /* 0x001fec0003800000 */
.L_x_317:
[----:B------:R-:W-:Y:S02]  /*aba0*/  LEA R9, R9, R0, 0x3 ;  /* 0x0000000009097211 */ /* 0x000fe400078e18ff */
[----:B------:R-:W-:-:S07]  /*abb0*/  SHF.L.U32 R0, R3, 0x1f, RZ ;  /* 0x0000001f03007819 */ /* 0x000fce00000006ff */
.L_x_309:
[----:B-1----:R1:W2:Y:S02]  /*abc0*/  SYNCS.PHASECHK.TRANS64.TRYWAIT P0, [R9+URZ], R0 ;  /* 0x00000000090075a7 */ /* 0x0022a4000800017f */
[----:B--2---:R-:W-:Y:S05]  /*abd0*/  @!P0 NANOSLEEP.SYNCS 0x989680 ;  /* 0x009896800000895d */ /* 0x004fea0003900000 */
[----:B------:R-:W2:Y:S02]  /*abe0*/  @!P0 SYNCS.PHASECHK.TRANS64 P0, [R9+URZ], R0 ;  /* 0x00000000090085a7 */ /* 0x000ea4000800007f */
[----:B--2---:R-:W-:Y:S05]  /*abf0*/  @!P0 BRA `(.L_x_309) ;  /* 0xfffffffc00f08947 */ /* 0x004fea000383ffff */
.L_x_306:
[----:B------:R-:W-:Y:S05]  /*ac00*/  BSYNC B0 ;  /* 0x0000000000007941 */ /* 0x000fea0003800000 */
.L_x_305:
[----:B------:R-:W-:Y:S05]  /*ac10*/  EXIT ;  /* 0x000000000000794d */ /* 0x000fea0003800000 */
.L_x_21:
[----:B----4-:R4:W0:Y:S02]  /*ac20*/  SYNCS.PHASECHK.TRANS64.TRYWAIT P1, [R3+URZ], R0 ;  /* 0x00000000030075a7 */ /* 0x010824000802017f */
[----:B0-----:R-:W-:Y:S05]  /*ac30*/  @!P1 NANOSLEEP.SYNCS 0x989680 ;  /* 0x009896800000995d */ /* 0x001fea0003900000 */
[----:B------:R-:W0:Y:S02]  /*ac40*/  @!P1 SYNCS.PHASECHK.TRANS64 P1, [R3+URZ], R0 ;  /* 0x00000000030095a7 */ /* 0x000e24000802007f */
[----:B0-----:R-:W-:Y:S05]  /*ac50*/  @!P1 BRA `(.L_x_21) ;  /* 0xfffffffc00f09947 */ /* 0x001fea000383ffff */
[----:B------:R-:W-:Y:S05]  /*ac60*/  BRA `(.L_x_20) ;  /* 0xffffff6800247947 */ /* 0x000fea000383ffff */
.L_x_26:
[----:B-1----:R1:W3:Y:S02]  /*ac70*/  SYNCS.PHASECHK.TRANS64.TRYWAIT P1, [R5+URZ], R4 ;  /* 0x00000004050075a7 */ /* 0x0022e4000802017f */
[----:B---3--:R-:W-:Y:S05]  /*ac80*/  @!P1 NANOSLEEP.SYNCS 0x989680 ;  /* 0x009896800000995d */ /* 0x008fea0003900000 */
[----:B------:R-:W3:Y:S02]  /*ac90*/  @!P1 SYNCS.PHASECHK.TRANS64 P1, [R5+URZ], R4 ;  /* 0x00000004050095a7 */ /* 0x000ee4000802007f */
[----:B---3--:R-:W-:Y:S05]  /*aca0*/  @!P1 BRA `(.L_x_26) ;  /* 0xfffffffc00f09947 */ /* 0x008fea000383ffff */
[----:B------:R-:W-:Y:S05]  /*acb0*/  BRA `(.L_x_25) ;  /* 0xffffff7000287947 */ /* 0x000fea000383ffff */
.L_x_293:
[----:B------:R-:W-:Y:S01]  /*acc0*/  BSSY B1, `(.L_x_310) ;  /* 0x0000006000017945 */ /* 0x000fe20003800000 */
[----:B------:R-:W-:-:S07]  /*acd0*/  IMAD.MOV.U32 R15, RZ, RZ, -0x1 ;  /* 0xffffffffff0f7424 */ /* 0x000fce00078e00ff */
[----:B------:R-:W-:Y:S05]  /*ace0*/  WARPSYNC.COLLECTIVE R15, `(.L_x_311) ;  /* 0x000000000f0c7348 */ /* 0x000fea0003c00000 */
[----:B------:R-:W-:Y:S02]  /*acf0*/  ELECT P6, UR62, PT ;  /* 0x00000000003e782f */ /* 0x000fe400038c0000 */
[----:B------:R-:W-:Y:S01]  /*ad00*/  MOV R14, UR62 ;  /* 0x0000003e000e7c02 */ /* 0x000fe20008000f00 */
[----:B------:R-:W-:Y:S10]  /*ad10*/  ENDCOLLECTIVE ;  /* 0x000000000000791b */ /* 0x000ff40003800000 */
.L_x_311:
[----:B------:R-:W-:Y:S05]  /*ad20*/  BSYNC B1 ;  /* 0x0000000000017941 */ /* 0x000fea0003800000 */
.L_x_310:
[----:B------:R-:W-:Y:S05]  /*ad30*/  BRA `(.L_x_312) ;  /* 0xfffffff0004c7947 */ /* 0x000fea000383ffff */
.L_x_296:
[----:B-1----:R1:W2:Y:S02]  /*ad40*/  SYNCS.PHASECHK.TRANS64.TRYWAIT P0, [R20+URZ+0x10], R7 ;  /* 0x00001007140075a7 */ /* 0x0022a4000800017f */
[----:B--2---:R-:W-:Y:S05]  /*ad50*/  @!P0 NANOSLEEP.SYNCS 0x989680 ;  /* 0x009896800000895d */ /* 0x004fea0003900000 */
[----:B------:R-:W2:Y:S02]  /*ad60*/  @!P0 SYNCS.PHASECHK.TRANS64 P0, [R20+URZ+0x10], R7 ;  /* 0x00001007140085a7 */ /* 0x000ea4000800007f */
[----:B--2---:R-:W-:Y:S05]  /*ad70*/  @!P0 BRA `(.L_x_296) ;  /* 0xfffffffc00f08947 */ /* 0x004fea000383ffff */
[----:B------:R-:W-:Y:S05]  /*ad80*/  BRA `(.L_x_313) ;  /* 0xfffffff000887947 */ /* 0x000fea000383ffff */
.L_x_304:
[----:B------:R-:W-:Y:S01]  /*ad90*/  BSSY B0, `(.L_x_314) ;  /* 0x0000006000007945 */ /* 0x000fe20003800000 */
[----:B------:R-:W-:-:S07]  /*ada0*/  MOV R15, 0xffffffff ;  /* 0xffffffff000f7802 */ /* 0x000fce0000000f00 */
[----:B------:R-:W-:Y:S05]  /*adb0*/  WARPSYNC.COLLECTIVE R15, `(.L_x_315) ;  /* 0x000000000f0c7348 */ /* 0x000fea0003c00000 */
[----:B------:R-:W-:Y:S02]  /*adc0*/  ELECT P6, UR62, PT ;  /* 0x00000000003e782f */ /* 0x000fe400038c0000 */
[----:B------:R-:W-:Y:S01]  /*add0*/  MOV R14, UR62 ;  /* 0x0000003e000e7c02 */ /* 0x000fe20008000f00 */
[----:B------:R-:W-:Y:S10]  /*ade0*/  ENDCOLLECTIVE ;  /* 0x000000000000791b */ /* 0x000ff40003800000 */
.L_x_315:
[----:B------:R-:W-:Y:S05]  /*adf0*/  BSYNC B0 ;  /* 0x0000000000007941 */ /* 0x000fea0003800000 */
.L_x_314:
[----:B------:R-:W-:Y:S05]  /*ae00*/  BRA `(.L_x_316) ;  /* 0xfffffffc00187947 */ /* 0x000fea000383ffff */
.L_x_308:
[----:B0-----:R0:W1:Y:S02]  /*ae10*/  SYNCS.PHASECHK.TRANS64.TRYWAIT P0, [R5+URZ], R2 ;  /* 0x00000002050075a7 */ /* 0x001064000800017f */
[----:B-1----:R-:W-:Y:S05]  /*ae20*/  @!P0 NANOSLEEP.SYNCS 0x989680 ;  /* 0x009896800000895d */ /* 0x002fea0003900000 */
[----:B------:R-:W1:Y:S02]  /*ae30*/  @!P0 SYNCS.PHASECHK.TRANS64 P0, [R5+URZ], R2 ;  /* 0x00000002050085a7 */ /* 0x000e64000800007f */
[----:B-1----:R-:W-:Y:S05]  /*ae40*/  @!P0 BRA `(.L_x_308) ;  /* 0xfffffffc00f08947 */ /* 0x002fea000383ffff */
[----:B------:R-:W-:Y:S05]  /*ae50*/  BRA `(.L_x_317) ;  /* 0xfffffffc00507947 */ /* 0x000fea000383ffff */
.L_x_318:
[----:B------:R-:W-:-:S00]  /*ae60*/  BRA `(.L_x_318) ;  /* 0xfffffffc00fc7947 */ /* 0x000fc0000383ffff */
[----:B------:R-:W-:-:S00]  /*ae70*/  NOP ;  /* 0x0000000000007918 */ /* 0x000fc00000000000 */
        /* <DEDUP_REMOVED lines=8> */
.L_x_319:


//--------------------- .nv.global.init           --------------------------
	.section	.nv.global.init,"aw",@progbits
.nv.global.init:
	.type		$str$22,@object
	.size		$str$22,($str$23 - $str$22)
$str$22:
        /*0000*/ 	.byte	0x6b, 0x5f, 0x74, 0x69, 0x6c, 0x65, 0x5f, 0x63, 0x6f, 0x75, 0x6e, 0x74, 0x20, 0x3e, 0x3d, 0x20
        /*0010*/ 	.byte	0x31, 0x00
	.type		$str$23,@object
	.size		$str$23,(__unnamed_1 - $str$23)
$str$23:
        /*0012*/ 	.byte	0x2f, 0x74, 0x6d, 0x70, 0x2f, 0x63, 0x75, 0x74, 0x6c, 0x61, 0x73, 0x73, 0x5f, 0x73, 0x77, 0x65
        /*0022*/ 	.byte	0x65, 0x70, 0x5f, 0x73, 0x72, 0x63, 0x2f, 0x69, 0x6e, 0x63, 0x6c, 0x75, 0x64, 0x65, 0x2f, 0x63
        /*0032*/ 	.byte	0x75, 0x74, 0x6c, 0x61, 0x73, 0x73, 0x2f, 0x67, 0x65, 0x6d, 0x6d, 0x2f, 0x63, 0x6f, 0x6c, 0x6c
        /*0042*/ 	.byte	0x65, 0x63, 0x74, 0x69, 0x76, 0x65, 0x2f, 0x73, 0x6d, 0x39, 0x30, 0x5f, 0x6d, 0x6d, 0x61, 0x5f
        /*0052*/ 	.byte	0x74, 0x6d, 0x61, 0x5f, 0x67, 0x6d, 0x6d, 0x61, 0x5f, 0x73, 0x73, 0x5f, 0x77, 0x61, 0x72, 0x70
        /*0062*/ 	.byte	0x73, 0x70, 0x65, 0x63, 0x69, 0x61, 0x6c, 0x69, 0x7a, 0x65, 0x64, 0x2e, 0x68, 0x70, 0x70, 0x00
	.type		__unnamed_1,@object
	.size		__unnamed_1,(.L_0 - __unnamed_1)
__unnamed_1:
        /*0072*/ 	.byte	0x76, 0x6f, 0x69, 0x64, 0x20, 0x63, 0x75, 0x74, 0x6c, 0x61, 0x73, 0x73, 0x3a, 0x3a, 0x67, 0x65
        /* <DEDUP_REMOVED lines=176> */
        /*0b82*/ 	.byte	0x64, 0x65, 0x6e, 0x74, 0x69, 0x74, 0x79, 0x5d, 0x00
.L_0:


//--------------------- .nv.shared._ZN7cutlass13device_kernelINS_4gemm6kernel13GemmUniversalIN4cute5tupleIJiiiiEEENS1_10collective13CollectiveMmaINS1_34MainloopSm90TmaGmmaWarpSpecializedILi2ENS5_IJNS4_1CILi4EEENSA_ILi2EEENSA_ILi1EEEEEENS1_35KernelTmaWarpSpecializedCooperativeEEENS5_IJNSA_ILi256EEENSA_ILi128EEENSA_ILi64EEEEEEfNS5_IJlSD_lEEEfSL_NS4_8TiledMMAINS4_8MMA_AtomIJNS4_4SM904GMMA30MMA_64x128x8_F32TF32TF32_SS_TNILNSP_7ScaleInE1ELSR_1EEEEEENS4_6LayoutINS5_IJSC_SD_SD_EEENS5_IJSD_NSA_ILi0EEESW_EEEEENS5_IJNS4_10UnderscoreESZ_SZ_EEEEENS4_23SM90_TMA_LOAD_MULTICASTENS4_14ComposedLayoutINS4_7SwizzleILi3ELi4ELi3EEENS4_18smem_ptr_flag_bitsILi32EEENSU_INS5_IJNSA_ILi8EEENSA_ILi32EEEEEENS5_IJS19_SD_EEEEEEEvNS4_8identityES12_S1D_vS1E_EENS_8epilogue10collective6detail29Sm90TmaWarpSpecializedAdapterINS1H_15DefaultEpilogueIfSL_SL_NS1G_6thread17LinearCombinationIfLi1EffLNS1L_9ScaleType4KindE0ELNS_15FloatRoundStyleE2EfEENS1_15EpilogueDefaultEEEEEvvEEEEvNT_6ParamsE --------------------------
	.section	.nv.shared._ZN7cutlass13device_kernelINS_4gemm6kernel13GemmUniversalIN4cute5tupleIJiiiiEEENS1_10collective13CollectiveMmaINS1_34MainloopSm90TmaGmmaWarpSpecializedILi2ENS5_IJNS4_1CILi4EEENSA_ILi2EEENSA_ILi1EEEEEENS1_35KernelTmaWarpSpecializedCooperativeEEENS5_IJNSA_ILi256EEENSA_ILi128EEENSA_ILi64EEEEEEfNS5_IJlSD_lEEEfSL_NS4_8TiledMMAINS4_8MMA_AtomIJNS4_4SM904GMMA30MMA_64x128x8_F32TF32TF32_SS_TNILNSP_7ScaleInE1ELSR_1EEEEEENS4_6LayoutINS5_IJSC_SD_SD_EEENS5_IJSD_NSA_ILi0EEESW_EEEEENS5_IJNS4_10UnderscoreESZ_SZ_EEEEENS4_23SM90_TMA_LOAD_MULTICASTENS4_14ComposedLayoutINS4_7SwizzleILi3ELi4ELi3EEENS4_18smem_ptr_flag_bitsILi32EEENSU_INS5_IJNSA_ILi8EEENSA_ILi32EEEEEENS5_IJS19_SD_EEEEEEEvNS4_8identityES12_S1D_vS1E_EENS_8epilogue10collective6detail29Sm90TmaWarpSpecializedAdapterINS1H_15DefaultEpilogueIfSL_SL_NS1G_6thread17LinearCombinationIfLi1EffLNS1L_9ScaleType4KindE0ELNS_15FloatRoundStyleE2EfEENS1_15EpilogueDefaultEEEEEvvEEEEvNT_6ParamsE,"aw",@nobits
	.sectionflags	@""
	.align	16
	.zero		1024


//--------------------- .nv.shared.reserved.0     --------------------------
	.section	.nv.shared.reserved.0,"aw",@nobits
	.weak		__nv_reservedSMEM_offset_0_alias
	.size		__nv_reservedSMEM_offset_0_alias, 0, 0
	.other		__nv_reservedSMEM_offset_0_alias,@"STO_CUDA_RESERVED_SHARED STV_DEFAULT"
__nv_reservedSMEM_offset_0_alias:
	.zero		0


//--------------------- .nv.global                --------------------------
	.section	.nv.global,"aw",@nobits
.nv.global:
	.type		_ZN40_INTERNAL_850c653a_4_k_cu_a18a7ebe_243134cute1_E,@object
	.size		_ZN40_INTERNAL_850c653a_4_k_cu_a18a7ebe_243134cute1_E,(_ZN40_INTERNAL_850c653a_4_k_cu_a18a7ebe_243134cuda3std3__45__cpo6cbeginE - _ZN40_INTERNAL_850c653a_4_k_cu_a18a7ebe_243134cute1_E)
_ZN40_INTERNAL_850c653a_4_k_cu_a18a7ebe_243134cute1_E:
	.zero		1
	.type		_ZN40_INTERNAL_850c653a_4_k_cu_a18a7ebe_243134cuda3std3__45__cpo6cbeginE,@object
	.size		_ZN40_INTERNAL_850c653a_4_k_cu_a18a7ebe_243134cuda3std3__45__cpo6cbeginE,(_ZN40_INTERNAL_850c653a_4_k_cu_a18a7ebe_243134cuda3std3__48in_placeE - _ZN40_INTERNAL_850c653a_4_k_cu_a18a7ebe_243134cuda3std3__45__cpo6cbeginE)
_ZN40_INTERNAL_850c653a_4_k_cu_a18a7ebe_243134cuda3std3__45__cpo6cbeginE:
	.zero		1
	.type		_ZN40_INTERNAL_850c653a_4_k_cu_a18a7ebe_243134cuda3std3__48in_placeE,@object
	.size		_ZN40_INTERNAL_850c653a_4_k_cu_a18a7ebe_243134cuda3std3__48in_placeE,(_ZN40_INTERNAL_850c653a_4_k_cu_a18a7ebe_243134cuda3std6ranges3__45__cpo9iter_moveE - _ZN40_INTERNAL_850c653a_4_k_cu_a18a7ebe_243134cuda3std3__48in_placeE)
_ZN40_INTERNAL_850c653a_4_k_cu_a18a7ebe_243134cuda3std3__48in_placeE:
	.zero		1
	.type		_ZN40_INTERNAL_850c653a_4_k_cu_a18a7ebe_243134cuda3std6ranges3__45__cpo9iter_moveE,@object
	.size		_ZN40_INTERNAL_850c653a_4_k_cu_a18a7ebe_243134cuda3std6ranges3__45__cpo9iter_moveE,(_ZN40_INTERNAL_850c653a_4_k_cu_a18a7ebe_243134cuda3std3__45__cpo5beginE - _ZN40_INTERNAL_850c653a_4_k_cu_a18a7ebe_243134cuda3std6ranges3__45__cpo9iter_moveE)
_ZN40_INTERNAL_850c653a_4_k_cu_a18a7ebe_243134cuda3std6ranges3__45__cpo9iter_moveE:
	.zero		1
	.type		_ZN40_INTERNAL_850c653a_4_k_cu_a18a7ebe_243134cuda3std3__45__cpo5beginE,@object
	.size		_ZN40_INTERNAL_850c653a_4_k_cu_a18a7ebe_243134cuda3std3__45__cpo5beginE,(_ZN40_INTERNAL_850c653a_4_k_cu_a18a7ebe_243134cuda3std3__442_GLOBAL__N__850c653a_4_k_cu_a18a7ebe_243136ignoreE - _ZN40_INTERNAL_850c653a_4_k_cu_a18a7ebe_243134cuda3std3__45__cpo5beginE)
_ZN40_INTERNAL_850c653a_4_k_cu_a18a7ebe_243134cuda3std3__45__cpo5beginE:
	.zero		1
	.type		_ZN40_INTERNAL_850c653a_4_k_cu_a18a7ebe_243134cuda3std3__442_GLOBAL__N__850c653a_4_k_cu_a18a7ebe_243136ignoreE,@object
	.size		_ZN40_INTERNAL_850c653a_4_k_cu_a18a7ebe_243134cuda3std3__442_GLOBAL__N__850c653a_4_k_cu_a18a7ebe_243136ignoreE,(_ZN40_INTERNAL_850c653a_4_k_cu_a18a7ebe_243134cute7productE - _ZN40_INTERNAL_850c653a_4_k_cu_a18a7ebe_243134cuda3std3__442_GLOBAL__N__850c653a_4_k_cu_a18a7ebe_243136ignoreE)
_ZN40_INTERNAL_850c653a_4_k_cu_a18a7ebe_243134cuda3std3__442_GLOBAL__N__850c653a_4_k_cu_a18a7ebe_243136ignoreE:
	.zero		1
	.type		_ZN40_INTERNAL_850c653a_4_k_cu_a18a7ebe_243134cute7productE,@object
	.size		_ZN40_INTERNAL_850c653a_4_k_cu_a18a7ebe_243134cute7productE,(_ZN40_INTERNAL_850c653a_4_k_cu_a18a7ebe_243134cuda3std3__45__cpo3endE - _ZN40_INTERNAL_850c653a_4_k_cu_a18a7ebe_243134cute7productE)
_ZN40_INTERNAL_850c653a_4_k_cu_a18a7ebe_243134cute7productE:
	.zero		1
	.type		_ZN40_INTERNAL_850c653a_4_k_cu_a18a7ebe_243134cuda3std3__45__cpo3endE,@object
	.size		_ZN40_INTERNAL_850c653a_4_k_cu_a18a7ebe_243134cuda3std3__45__cpo3endE,(_ZN40_INTERNAL_850c653a_4_k_cu_a18a7ebe_243134cuda3std3__419piecewise_constructE - _ZN40_INTERNAL_850c653a_4_k_cu_a18a7ebe_243134cuda3std3__45__cpo3endE)
_ZN40_INTERNAL_850c653a_4_k_cu_a18a7ebe_243134cuda3std3__45__cpo3endE:
	.zero		1
	.type		_ZN40_INTERNAL_850c653a_4_k_cu_a18a7ebe_243134cuda3std3__419piecewise_constructE,@object
	.size		_ZN40_INTERNAL_850c653a_4_k_cu_a18a7ebe_243134cuda3std3__419piecewise_constructE,(_ZN40_INTERNAL_850c653a_4_k_cu_a18a7ebe_243134cuda3std3__45__cpo4cendE - _ZN40_INTERNAL_850c653a_4_k_cu_a18a7ebe_243134cuda3std3__419piecewise_constructE)
_ZN40_INTERNAL_850c653a_4_k_cu_a18a7ebe_243134cuda3std3__419piecewise_constructE:
	.zero		1
	.type		_ZN40_INTERNAL_850c653a_4_k_cu_a18a7ebe_243134cuda3std3__45__cpo4cendE,@object
	.size		_ZN40_INTERNAL_850c653a_4_k_cu_a18a7ebe_243134cuda3std3__45__cpo4cendE,(_ZN40_INTERNAL_850c653a_4_k_cu_a18a7ebe_243134cuda3std6ranges3__45__cpo4swapE - _ZN40_INTERNAL_850c653a_4_k_cu_a18a7ebe_243134cuda3std3__45__cpo4cendE)
_ZN40_INTERNAL_850c653a_4_k_cu_a18a7ebe_243134cuda3std3__45__cpo4cendE:
	.zero		1
	.type		_ZN40_INTERNAL_850c653a_4_k_cu_a18a7ebe_243134cuda3std6ranges3__45__cpo4swapE,@object
	.size		_ZN40_INTERNAL_850c653a_4_k_cu_a18a7ebe_243134cuda3std6ranges3__45__cpo4swapE,(.L_8 - _ZN40_INTERNAL_850c653a_4_k_cu_a18a7ebe_243134cuda3std6ranges3__45__cpo4swapE)
_ZN40_INTERNAL_850c653a_4_k_cu_a18a7ebe_243134cuda3std6ranges3__45__cpo4swapE:
	.zero		1
.L_8:


//--------------------- .nv.constant0._ZN7cutlass13device_kernelINS_4gemm6kernel13GemmUniversalIN4cute5tupleIJiiiiEEENS1_10collective13CollectiveMmaINS1_34MainloopSm90TmaGmmaWarpSpecializedILi2ENS5_IJNS4_1CILi4EEENSA_ILi2EEENSA_ILi1EEEEEENS1_35KernelTmaWarpSpecializedCooperativeEEENS5_IJNSA_ILi256EEENSA_ILi128EEENSA_ILi64EEEEEEfNS5_IJlSD_lEEEfSL_NS4_8TiledMMAINS4_8MMA_AtomIJNS4_4SM904GMMA30MMA_64x128x8_F32TF32TF32_SS_TNILNSP_7ScaleInE1ELSR_1EEEEEENS4_6LayoutINS5_IJSC_SD_SD_EEENS5_IJSD_NSA_ILi0EEESW_EEEEENS5_IJNS4_10UnderscoreESZ_SZ_EEEEENS4_23SM90_TMA_LOAD_MULTICASTENS4_14ComposedLayoutINS4_7SwizzleILi3ELi4ELi3EEENS4_18smem_ptr_flag_bitsILi32EEENSU_INS5_IJNSA_ILi8EEENSA_ILi32EEEEEENS5_IJS19_SD_EEEEEEEvNS4_8identityES12_S1D_vS1E_EENS_8epilogue10collective6detail29Sm90TmaWarpSpecializedAdapterINS1H_15DefaultEpilogueIfSL_SL_NS1G_6thread17LinearCombinationIfLi1EffLNS1L_9ScaleType4KindE0ELNS_15FloatRoundStyleE2EfEENS1_15EpilogueDefaultEEEEEvvEEEEvNT_6ParamsE --------------------------
	.section	.nv.constant0._ZN7cutlass13device_kernelINS_4gemm6kernel13GemmUniversalIN4cute5tupleIJiiiiEEENS1_10collective13CollectiveMmaINS1_34MainloopSm90TmaGmmaWarpSpecializedILi2ENS5_IJNS4_1CILi4EEENSA_ILi2EEENSA_ILi1EEEEEENS1_35KernelTmaWarpSpecializedCooperativeEEENS5_IJNSA_ILi256EEENSA_ILi128EEENSA_ILi64EEEEEEfNS5_IJlSD_lEEEfSL_NS4_8TiledMMAINS4_8MMA_AtomIJNS4_4SM904GMMA30MMA_64x128x8_F32TF32TF32_SS_TNILNSP_7ScaleInE1ELSR_1EEEEEENS4_6LayoutINS5_IJSC_SD_SD_EEENS5_IJSD_NSA_ILi0EEESW_EEEEENS5_IJNS4_10UnderscoreESZ_SZ_EEEEENS4_23SM90_TMA_LOAD_MULTICASTENS4_14ComposedLayoutINS4_7SwizzleILi3ELi4ELi3EEENS4_18smem_ptr_flag_bitsILi32EEENSU_INS5_IJNSA_ILi8EEENSA_ILi32EEEEEENS5_IJS19_SD_EEEEEEEvNS4_8identityES12_S1D_vS1E_EENS_8epilogue10collective6detail29Sm90TmaWarpSpecializedAdapterINS1H_15DefaultEpilogueIfSL_SL_NS1G_6thread17LinearCombinationIfLi1EffLNS1L_9ScaleType4KindE0ELNS_15FloatRoundStyleE2EfEENS1_15EpilogueDefaultEEEEEvvEEEEvNT_6ParamsE,"a",@progbits
	.sectionflags	@""
	.align	4
.nv.constant0._ZN7cutlass13device_kernelINS_4gemm6kernel13GemmUniversalIN4cute5tupleIJiiiiEEENS1_10collective13CollectiveMmaINS1_34MainloopSm90TmaGmmaWarpSpecializedILi2ENS5_IJNS4_1CILi4EEENSA_ILi2EEENSA_ILi1EEEEEENS1_35KernelTmaWarpSpecializedCooperativeEEENS5_IJNSA_ILi256EEENSA_ILi128EEENSA_ILi64EEEEEEfNS5_IJlSD_lEEEfSL_NS4_8TiledMMAINS4_8MMA_AtomIJNS4_4SM904GMMA30MMA_64x128x8_F32TF32TF32_SS_TNILNSP_7ScaleInE1ELSR_1EEEEEENS4_6LayoutINS5_IJSC_SD_SD_EEENS5_IJSD_NSA_ILi0EEESW_EEEEENS5_IJNS4_10UnderscoreESZ_SZ_EEEEENS4_23SM90_TMA_LOAD_MULTICASTENS4_14ComposedLayoutINS4_7SwizzleILi3ELi4ELi3EEENS4_18smem_ptr_flag_bitsILi32EEENSU_INS5_IJNSA_ILi8EEENSA_ILi32EEEEEENS5_IJS19_SD_EEEEEEEvNS4_8identityES12_S1D_vS1E_EENS_8epilogue10collective6detail29Sm90TmaWarpSpecializedAdapterINS1H_15DefaultEpilogueIfSL_SL_NS1G_6thread17LinearCombinationIfLi1EffLNS1L_9ScaleType4KindE0ELNS_15FloatRoundStyleE2EfEENS1_15EpilogueDefaultEEEEEvvEEEEvNT_6ParamsE:
	.zero		1664


//--------------------- SYMBOLS --------------------------

	.type		.nv.reservedSmem.offset0,@object
	.size		.nv.reservedSmem.offset0,0x4
	.type		__assertfail,@function
